//
// Generated by NVIDIA NVVM Compiler
//
// Compiler Build ID: CL-36424714
// Cuda compilation tools, release 13.0, V13.0.88
// Based on NVVM 20.0.0
//

.version 9.0
.target sm_100
.address_size 64

	// .globl	_Z7brandesiiPiS_S_S_PdS0_P4nodeS0_S_S0_
// _ZZ7brandesiiPiS_S_S_PdS0_P4nodeS0_S_S0_E3arr has been demoted

.visible .entry _Z7brandesiiPiS_S_S_PdS0_P4nodeS0_S_S0_(
	.param .u32 _Z7brandesiiPiS_S_S_PdS0_P4nodeS0_S_S0__param_0,
	.param .u32 _Z7brandesiiPiS_S_S_PdS0_P4nodeS0_S_S0__param_1,
	.param .u64 .ptr .align 1 _Z7brandesiiPiS_S_S_PdS0_P4nodeS0_S_S0__param_2,
	.param .u64 .ptr .align 1 _Z7brandesiiPiS_S_S_PdS0_P4nodeS0_S_S0__param_3,
	.param .u64 .ptr .align 1 _Z7brandesiiPiS_S_S_PdS0_P4nodeS0_S_S0__param_4,
	.param .u64 .ptr .align 1 _Z7brandesiiPiS_S_S_PdS0_P4nodeS0_S_S0__param_5,
	.param .u64 .ptr .align 1 _Z7brandesiiPiS_S_S_PdS0_P4nodeS0_S_S0__param_6,
	.param .u64 .ptr .align 1 _Z7brandesiiPiS_S_S_PdS0_P4nodeS0_S_S0__param_7,
	.param .u64 .ptr .align 1 _Z7brandesiiPiS_S_S_PdS0_P4nodeS0_S_S0__param_8,
	.param .u64 .ptr .align 1 _Z7brandesiiPiS_S_S_PdS0_P4nodeS0_S_S0__param_9,
	.param .u64 .ptr .align 1 _Z7brandesiiPiS_S_S_PdS0_P4nodeS0_S_S0__param_10,
	.param .u64 .ptr .align 1 _Z7brandesiiPiS_S_S_PdS0_P4nodeS0_S_S0__param_11
)
{
	.reg .pred 	%p<26>;
	.reg .b32 	%r<97>;
	.reg .b64 	%rd<139>;
	.reg .b64 	%fd<17>;
	// demoted variable
	.shared .align 4 .b8 _ZZ7brandesiiPiS_S_S_PdS0_P4nodeS0_S_S0_E3arr[8];
	ld.param.u32 	%r42, [_Z7brandesiiPiS_S_S_PdS0_P4nodeS0_S_S0__param_0];
	ld.param.u64 	%rd38, [_Z7brandesiiPiS_S_S_PdS0_P4nodeS0_S_S0__param_5];
	ld.param.u64 	%rd39, [_Z7brandesiiPiS_S_S_PdS0_P4nodeS0_S_S0__param_8];
	ld.param.u64 	%rd40, [_Z7brandesiiPiS_S_S_PdS0_P4nodeS0_S_S0__param_10];
	ld.param.u64 	%rd41, [_Z7brandesiiPiS_S_S_PdS0_P4nodeS0_S_S0__param_11];
	cvta.to.global.u64 	%rd1, %rd41;
	cvta.to.global.u64 	%rd2, %rd39;
	cvta.to.global.u64 	%rd3, %rd38;
	cvta.to.global.u64 	%rd4, %rd40;
	mov.u32 	%r1, %ctaid.x;
	mad.lo.s32 	%r44, %r1, %r42, %r1;
	cvt.u64.u32 	%rd5, %r44;
	setp.ge.s32 	%p1, %r1, %r42;
	@%p1 bra 	$L__BB0_35;
	ld.param.u64 	%rd133, [_Z7brandesiiPiS_S_S_PdS0_P4nodeS0_S_S0__param_7];
	ld.param.u64 	%rd131, [_Z7brandesiiPiS_S_S_PdS0_P4nodeS0_S_S0__param_6];
	ld.param.u64 	%rd130, [_Z7brandesiiPiS_S_S_PdS0_P4nodeS0_S_S0__param_4];
	ld.param.u64 	%rd129, [_Z7brandesiiPiS_S_S_PdS0_P4nodeS0_S_S0__param_3];
	ld.param.u64 	%rd128, [_Z7brandesiiPiS_S_S_PdS0_P4nodeS0_S_S0__param_2];
	ld.param.u32 	%r84, [_Z7brandesiiPiS_S_S_PdS0_P4nodeS0_S_S0__param_1];
	cvta.to.global.u64 	%rd42, %rd133;
	cvta.to.global.u64 	%rd43, %rd130;
	cvta.to.global.u64 	%rd44, %rd131;
	shl.b64 	%rd45, %rd5, 2;
	add.s64 	%rd6, %rd3, %rd45;
	shl.b64 	%rd46, %rd5, 3;
	add.s64 	%rd7, %rd44, %rd46;
	add.s64 	%rd8, %rd42, %rd46;
	add.s64 	%rd9, %rd43, %rd45;
	mad.lo.s32 	%r45, %r1, %r84, %r1;
	mul.wide.u32 	%rd47, %r45, 8;
	add.s64 	%rd10, %rd2, %rd47;
	add.s32 	%r85, %r1, 1;
	mov.u32 	%r3, %tid.x;
	sub.s32 	%r4, %r42, %r3;
	mul.wide.u32 	%rd48, %r3, 8;
	add.s64 	%rd49, %rd48, %rd46;
	add.s64 	%rd50, %rd49, %rd42;
	mul.wide.u32 	%rd51, %r3, 4;
	add.s64 	%rd52, %rd51, %rd45;
	add.s64 	%rd53, %rd52, %rd43;
	add.s64 	%rd11, %rd53, 256;
	add.s64 	%rd12, %rd50, 512;
	cvta.to.global.u64 	%rd13, %rd129;
	cvta.to.global.u64 	%rd14, %rd128;
$L__BB0_2:
	setp.lt.u32 	%p2, %r42, %r3;
	@%p2 bra 	$L__BB0_11;
	setp.lt.u32 	%p3, %r4, 96;
	mov.u32 	%r88, %r3;
	@%p3 bra 	$L__BB0_6;
	ld.param.u64 	%rd132, [_Z7brandesiiPiS_S_S_PdS0_P4nodeS0_S_S0__param_6];
	cvta.to.global.u64 	%rd54, %rd132;
	cvt.u64.u32 	%rd55, %r3;
	mul.wide.u32 	%rd56, %r3, 8;
	shl.b64 	%rd57, %rd5, 3;
	add.s64 	%rd58, %rd56, %rd57;
	add.s64 	%rd59, %rd58, %rd54;
	add.s64 	%rd138, %rd59, 512;
	add.s64 	%rd60, %rd55, %rd5;
	shl.b64 	%rd61, %rd60, 2;
	add.s64 	%rd62, %rd61, %rd4;
	add.s64 	%rd136, %rd62, 256;
	shr.u32 	%r46, %r4, 5;
	add.s32 	%r47, %r46, 1;
	and.b32  	%r48, %r47, 268435452;
	neg.s32 	%r86, %r48;
	mov.u64 	%rd135, %rd12;
	mov.u64 	%rd137, %rd11;
	mov.u32 	%r88, %r3;
$L__BB0_5:
	.pragma "nounroll";
	mov.b64 	%rd63, 0;
	st.global.u64 	[%rd138+-512], %rd63;
	mov.b32 	%r49, -1;
	st.global.u32 	[%rd137+-256], %r49;
	mov.b32 	%r50, 0;
	st.global.u32 	[%rd136+-256], %r50;
	st.global.u64 	[%rd135+-512], %rd63;
	st.global.u64 	[%rd138+-256], %rd63;
	st.global.u32 	[%rd137+-128], %r49;
	st.global.u32 	[%rd136+-128], %r50;
	st.global.u64 	[%rd135+-256], %rd63;
	st.global.u64 	[%rd138], %rd63;
	st.global.u32 	[%rd137], %r49;
	st.global.u32 	[%rd136], %r50;
	st.global.u64 	[%rd135], %rd63;
	st.global.u64 	[%rd138+256], %rd63;
	st.global.u32 	[%rd137+128], %r49;
	st.global.u32 	[%rd136+128], %r50;
	st.global.u64 	[%rd135+256], %rd63;
	add.s32 	%r88, %r88, 128;
	add.s32 	%r86, %r86, 4;
	add.s64 	%rd138, %rd138, 1024;
	add.s64 	%rd137, %rd137, 512;
	add.s64 	%rd136, %rd136, 512;
	add.s64 	%rd135, %rd135, 1024;
	setp.ne.s32 	%p4, %r86, 0;
	@%p4 bra 	$L__BB0_5;
$L__BB0_6:
	shr.u32 	%r51, %r4, 5;
	add.s32 	%r52, %r51, 1;
	and.b32  	%r53, %r52, 3;
	setp.eq.s32 	%p5, %r53, 0;
	@%p5 bra 	$L__BB0_11;
	and.b32  	%r54, %r4, 96;
	setp.eq.s32 	%p6, %r54, 0;
	@%p6 bra 	$L__BB0_9;
	cvt.u64.u32 	%rd64, %r88;
	mul.wide.u32 	%rd65, %r88, 8;
	add.s64 	%rd66, %rd7, %rd65;
	mov.b64 	%rd67, 0;
	st.global.u64 	[%rd66], %rd67;
	mul.wide.u32 	%rd68, %r88, 4;
	add.s64 	%rd69, %rd9, %rd68;
	mov.b32 	%r55, -1;
	st.global.u32 	[%rd69], %r55;
	add.s64 	%rd70, %rd5, %rd64;
	shl.b64 	%rd71, %rd70, 2;
	add.s64 	%rd72, %rd4, %rd71;
	mov.b32 	%r56, 0;
	st.global.u32 	[%rd72], %r56;
	add.s64 	%rd73, %rd8, %rd65;
	st.global.u64 	[%rd73], %rd67;
	st.global.u64 	[%rd66+256], %rd67;
	st.global.u32 	[%rd69+128], %r55;
	st.global.u32 	[%rd72+128], %r56;
	st.global.u64 	[%rd73+256], %rd67;
	add.s32 	%r88, %r88, 64;
$L__BB0_9:
	and.b32  	%r57, %r4, 32;
	setp.ne.s32 	%p7, %r57, 0;
	@%p7 bra 	$L__BB0_11;
	cvt.u64.u32 	%rd74, %r88;
	mul.wide.u32 	%rd75, %r88, 8;
	add.s64 	%rd76, %rd7, %rd75;
	mov.b64 	%rd77, 0;
	st.global.u64 	[%rd76], %rd77;
	mul.wide.u32 	%rd78, %r88, 4;
	add.s64 	%rd79, %rd9, %rd78;
	mov.b32 	%r58, -1;
	st.global.u32 	[%rd79], %r58;
	add.s64 	%rd80, %rd5, %rd74;
	shl.b64 	%rd81, %rd80, 2;
	add.s64 	%rd82, %rd4, %rd81;
	mov.b32 	%r59, 0;
	st.global.u32 	[%rd82], %r59;
	add.s64 	%rd83, %rd8, %rd75;
	st.global.u64 	[%rd83], %rd77;
$L__BB0_11:
	setp.ne.s32 	%p8, %r3, 0;
	@%p8 bra 	$L__BB0_13;
	mov.b32 	%r60, 1;
	st.shared.u32 	[_ZZ7brandesiiPiS_S_S_PdS0_P4nodeS0_S_S0_E3arr+4], %r60;
	st.shared.u32 	[_ZZ7brandesiiPiS_S_S_PdS0_P4nodeS0_S_S0_E3arr], %r60;
	st.global.u32 	[%rd6], %r85;
	mul.wide.u32 	%rd84, %r85, 8;
	add.s64 	%rd85, %rd7, %rd84;
	mov.b64 	%rd86, 4607182418800017408;
	st.global.u64 	[%rd85], %rd86;
	mul.wide.u32 	%rd87, %r85, 4;
	add.s64 	%rd88, %rd9, %rd87;
	mov.b32 	%r61, 0;
	st.global.u32 	[%rd88], %r61;
	st.global.u32 	[%rd10], %r85;
	st.global.u32 	[%rd10+4], %r61;
$L__BB0_13:
	bar.sync 	0;
	ld.shared.u32 	%r94, [_ZZ7brandesiiPiS_S_S_PdS0_P4nodeS0_S_S0_E3arr];
	setp.lt.s32 	%p9, %r94, 1;
	@%p9 bra 	$L__BB0_23;
	mov.b32 	%r90, 0;
$L__BB0_15:
	add.s32 	%r16, %r90, 1;
	mul.wide.u32 	%rd89, %r90, 4;
	add.s64 	%rd90, %rd6, %rd89;
	ld.global.u32 	%r17, [%rd90];
	mul.wide.s32 	%rd91, %r17, 4;
	add.s64 	%rd25, %rd13, %rd91;
	ld.global.u32 	%r63, [%rd25+4];
	ld.global.u32 	%r64, [%rd25];
	sub.s32 	%r18, %r63, %r64;
	setp.ge.s32 	%p10, %r3, %r18;
	@%p10 bra 	$L__BB0_22;
	mul.wide.s32 	%rd92, %r17, 4;
	add.s64 	%rd26, %rd9, %rd92;
	mul.wide.s32 	%rd93, %r17, 8;
	add.s64 	%rd27, %rd7, %rd93;
	mov.u32 	%r91, %r3;
$L__BB0_17:
	ld.global.u32 	%r65, [%rd25];
	add.s32 	%r66, %r65, %r91;
	mul.wide.s32 	%rd94, %r66, 4;
	add.s64 	%rd95, %rd14, %rd94;
	ld.global.u32 	%r20, [%rd95];
	mul.wide.s32 	%rd96, %r20, 4;
	add.s64 	%rd28, %rd9, %rd96;
	ld.global.u32 	%r93, [%rd28];
	setp.ne.s32 	%p11, %r93, -1;
	ld.global.u32 	%r92, [%rd26];
	@%p11 bra 	$L__BB0_19;
	add.s32 	%r67, %r92, 1;
	st.global.u32 	[%rd28], %r67;
	atom.shared.add.u32 	%r68, [_ZZ7brandesiiPiS_S_S_PdS0_P4nodeS0_S_S0_E3arr], 1;
	mul.wide.s32 	%rd97, %r68, 4;
	add.s64 	%rd98, %rd6, %rd97;
	st.global.u32 	[%rd98], %r20;
	ld.global.u32 	%r93, [%rd28];
	ld.global.u32 	%r92, [%rd26];
$L__BB0_19:
	add.s32 	%r69, %r92, 1;
	setp.ne.s32 	%p12, %r93, %r69;
	@%p12 bra 	$L__BB0_21;
	ld.global.f64 	%fd1, [%rd27];
	mul.wide.s32 	%rd99, %r20, 8;
	add.s64 	%rd100, %rd7, %rd99;
	ld.global.f64 	%fd2, [%rd100];
	add.f64 	%fd3, %fd1, %fd2;
	st.global.f64 	[%rd100], %fd3;
	atom.shared.add.u32 	%r70, [_ZZ7brandesiiPiS_S_S_PdS0_P4nodeS0_S_S0_E3arr+4], 1;
	mul.wide.s32 	%rd101, %r70, 8;
	add.s64 	%rd102, %rd10, %rd101;
	st.global.u32 	[%rd102], %r20;
	st.global.u32 	[%rd102+4], %r17;
$L__BB0_21:
	add.s32 	%r91, %r91, 32;
	setp.lt.s32 	%p13, %r91, %r18;
	@%p13 bra 	$L__BB0_17;
$L__BB0_22:
	bar.sync 	0;
	ld.shared.u32 	%r94, [_ZZ7brandesiiPiS_S_S_PdS0_P4nodeS0_S_S0_E3arr];
	setp.lt.s32 	%p14, %r16, %r94;
	mov.u32 	%r90, %r16;
	@%p14 bra 	$L__BB0_15;
$L__BB0_23:
	setp.ne.s32 	%p15, %r3, 0;
	@%p15 bra 	$L__BB0_25;
	mul.wide.s32 	%rd103, %r94, 4;
	add.s64 	%rd104, %rd6, %rd103;
	ld.global.u32 	%r71, [%rd104+-4];
	mul.wide.s32 	%rd105, %r71, 4;
	add.s64 	%rd106, %rd9, %rd105;
	ld.global.u32 	%r72, [%rd106];
	st.shared.u32 	[_ZZ7brandesiiPiS_S_S_PdS0_P4nodeS0_S_S0_E3arr], %r72;
	ld.shared.u32 	%r73, [_ZZ7brandesiiPiS_S_S_PdS0_P4nodeS0_S_S0_E3arr+4];
	add.s32 	%r74, %r73, -1;
	st.shared.u32 	[_ZZ7brandesiiPiS_S_S_PdS0_P4nodeS0_S_S0_E3arr+4], %r74;
$L__BB0_25:
	bar.sync 	0;
	ld.shared.u32 	%r95, [_ZZ7brandesiiPiS_S_S_PdS0_P4nodeS0_S_S0_E3arr];
	setp.lt.s32 	%p16, %r95, 1;
	@%p16 bra 	$L__BB0_34;
	ld.shared.u32 	%r96, [_ZZ7brandesiiPiS_S_S_PdS0_P4nodeS0_S_S0_E3arr+4];
$L__BB0_27:
	sub.s32 	%r34, %r96, %r3;
	setp.lt.s32 	%p17, %r34, 1;
	@%p17 bra 	$L__BB0_33;
	mul.wide.u32 	%rd107, %r34, 8;
	add.s64 	%rd29, %rd10, %rd107;
	ld.global.u32 	%r75, [%rd29];
	cvt.s64.s32 	%rd30, %r75;
	mul.wide.s32 	%rd108, %r75, 4;
	add.s64 	%rd109, %rd9, %rd108;
	ld.global.u32 	%r76, [%rd109];
	setp.ne.s32 	%p18, %r76, %r95;
	@%p18 bra 	$L__BB0_33;
	ld.global.u32 	%r77, [%rd29+4];
	mul.wide.s32 	%rd110, %r77, 8;
	add.s64 	%rd111, %rd8, %rd110;
	add.s64 	%rd112, %rd7, %rd110;
	ld.global.f64 	%fd4, [%rd112];
	shl.b64 	%rd113, %rd30, 3;
	add.s64 	%rd114, %rd7, %rd113;
	ld.global.f64 	%fd5, [%rd114];
	div.rn.f64 	%fd6, %fd4, %fd5;
	mul.wide.u32 	%rd115, %r85, 8;
	add.s64 	%rd116, %rd1, %rd115;
	ld.global.f64 	%fd7, [%rd116];
	add.s64 	%rd117, %rd1, %rd113;
	ld.global.f64 	%fd8, [%rd117];
	sub.f64 	%fd9, %fd7, %fd8;
	max.f64 	%fd10, %fd9, 0d0000000000000000;
	add.s64 	%rd31, %rd8, %rd113;
	ld.global.f64 	%fd11, [%rd31];
	add.f64 	%fd12, %fd11, %fd10;
	mul.f64 	%fd13, %fd6, %fd12;
	atom.global.add.f64 	%fd14, [%rd111], %fd13;
	add.s64 	%rd118, %rd5, %rd30;
	shl.b64 	%rd119, %rd118, 2;
	add.s64 	%rd120, %rd4, %rd119;
	atom.global.exch.b32 	%r78, [%rd120], 1;
	setp.ne.s32 	%p19, %r78, 0;
	@%p19 bra 	$L__BB0_31;
	ld.param.u64 	%rd134, [_Z7brandesiiPiS_S_S_PdS0_P4nodeS0_S_S0__param_9];
	cvta.to.global.u64 	%rd121, %rd134;
	add.s64 	%rd123, %rd121, %rd113;
	ld.global.f64 	%fd15, [%rd31];
	atom.global.add.f64 	%fd16, [%rd123], %fd15;
$L__BB0_31:
	setp.ne.s32 	%p20, %r3, 31;
	add.s32 	%r35, %r34, -1;
	mul.wide.u32 	%rd124, %r35, 8;
	add.s64 	%rd125, %rd10, %rd124;
	ld.global.u32 	%r79, [%rd125];
	mul.wide.s32 	%rd126, %r79, 4;
	add.s64 	%rd127, %rd9, %rd126;
	ld.global.u32 	%r80, [%rd127];
	ld.shared.u32 	%r81, [_ZZ7brandesiiPiS_S_S_PdS0_P4nodeS0_S_S0_E3arr];
	add.s32 	%r38, %r81, -1;
	setp.ne.s32 	%p21, %r80, %r38;
	and.pred  	%p22, %p20, %p21;
	@%p22 bra 	$L__BB0_33;
	setp.eq.s32 	%p23, %r80, %r38;
	st.shared.u32 	[_ZZ7brandesiiPiS_S_S_PdS0_P4nodeS0_S_S0_E3arr+4], %r35;
	selp.s32 	%r82, -1, 0, %p23;
	add.s32 	%r83, %r81, %r82;
	st.shared.u32 	[_ZZ7brandesiiPiS_S_S_PdS0_P4nodeS0_S_S0_E3arr], %r83;
$L__BB0_33:
	bar.sync 	0;
	ld.shared.u32 	%r96, [_ZZ7brandesiiPiS_S_S_PdS0_P4nodeS0_S_S0_E3arr+4];
	ld.shared.u32 	%r95, [_ZZ7brandesiiPiS_S_S_PdS0_P4nodeS0_S_S0_E3arr];
	setp.gt.s32 	%p24, %r95, 0;
	@%p24 bra 	$L__BB0_27;
$L__BB0_34:
	add.s32 	%r85, %r85, 1024;
	setp.le.s32 	%p25, %r85, %r42;
	@%p25 bra 	$L__BB0_2;
$L__BB0_35:
	ret;

}


// ===== COMPILED SASS (sm_100) =====

	.target	sm_100

	.elftype	@"ET_EXEC"


//--------------------- .note.nv.tkinfo           --------------------------
	.section	.note.nv.tkinfo,"",@"SHT_NOTE"
	.sectionflags	@"SHF_NOTE_NV_TKINFO"
	.tkinfo
        /*0018*/ 	.word	0x00000002
        /*0030*/ 	.string	""
        /*0030*/ 	.string	"ptxas"
        /*0030*/ 	.string	"Cuda compilation tools, release 13.0, V13.0.88"
        /*0030*/ 	.string	"Build cuda_13.0.r13.0/compiler.36424714_0"
        /*0030*/ 	.string	"-arch sm_100 -m 64 "



//--------------------- .note.nv.cuinfo           --------------------------
	.section	.note.nv.cuinfo,"",@"SHT_NOTE"
	.sectionflags	@"SHF_NOTE_NV_CUINFO"
        /*0018*/ 	.short	0x0002
        /*001a*/ 	.short	0x0064
        /*001c*/ 	.short	0x0082
	.zero		2


//--------------------- .nv.info                  --------------------------
	.section	.nv.info,"",@"SHT_CUDA_INFO"
	.align	4


	//----- nvinfo : EIATTR_REGCOUNT
	.align		4
        /*0000*/ 	.byte	0x04, 0x2f
        /*0002*/ 	.short	(.L_1 - .L_0)
	.align		4
.L_0:
        /*0004*/ 	.word	index@(_Z7brandesiiPiS_S_S_PdS0_P4nodeS0_S_S0_)
        /*0008*/ 	.word	0x00000020


	//----- nvinfo : EIATTR_FRAME_SIZE
	.align		4
.L_1:
        /*000c*/ 	.byte	0x04, 0x11
        /*000e*/ 	.short	(.L_3 - .L_2)
	.align		4
.L_2:
        /*0010*/ 	.word	index@($__internal_0_$__cuda_sm20_div_rn_f64_full)
        /*0014*/ 	.word	0x00000000


	//----- nvinfo : EIATTR_FRAME_SIZE
	.align		4
.L_3:
        /*0018*/ 	.byte	0x04, 0x11
        /*001a*/ 	.short	(.L_5 - .L_4)
	.align		4
.L_4:
        /*001c*/ 	.word	index@(_Z7brandesiiPiS_S_S_PdS0_P4nodeS0_S_S0_)
        /*0020*/ 	.word	0x00000000


	//----- nvinfo : EIATTR_MIN_STACK_SIZE
	.align		4
.L_5:
        /*0024*/ 	.byte	0x04, 0x12
        /*0026*/ 	.short	(.L_7 - .L_6)
	.align		4
.L_6:
        /*0028*/ 	.word	index@(_Z7brandesiiPiS_S_S_PdS0_P4nodeS0_S_S0_)
        /*002c*/ 	.word	0x00000000
.L_7:


//--------------------- .nv.compat                --------------------------
	.section	.nv.compat,"",@"SHT_CUDA_COMPAT_INFO"
	.align	4
        /*0000*/ 	.byte	0x02, 0x09, 0x00, 0x00, 0x02, 0x02, 0x01, 0x00, 0x02, 0x05, 0x05, 0x00, 0x03, 0x07, 0x01, 0x01
        /*0010*/ 	.byte	0x02, 0x03, 0x00, 0x00, 0x02, 0x06, 0x01, 0x00, 0x04, 0x0b, 0x08, 0x00, 0x01, 0x00, 0x00, 0x00
        /*0020*/ 	.byte	0x00, 0x00, 0x00, 0x00


//--------------------- .nv.info._Z7brandesiiPiS_S_S_PdS0_P4nodeS0_S_S0_ --------------------------
	.section	.nv.info._Z7brandesiiPiS_S_S_PdS0_P4nodeS0_S_S0_,"",@"SHT_CUDA_INFO"
	.sectionflags	@""
	.align	4


	//----- nvinfo : EIATTR_CUDA_API_VERSION
	.align		4
        /*0000*/ 	.byte	0x04, 0x37
        /*0002*/ 	.short	(.L_9 - .L_8)
.L_8:
        /*0004*/ 	.word	0x00000082


	//----- nvinfo : EIATTR_KPARAM_INFO
	.align		4
.L_9:
        /*0008*/ 	.byte	0x04, 0x17
        /*000a*/ 	.short	(.L_11 - .L_10)
.L_10:
        /*000c*/ 	.word	0x00000000
        /*0010*/ 	.short	0x000b
        /*0012*/ 	.short	0x0050
        /*0014*/ 	.byte	0x00, 0xf5, 0x21, 0x00


	//----- nvinfo : EIATTR_KPARAM_INFO
	.align		4
.L_11:
        /*0018*/ 	.byte	0x04, 0x17
        /*001a*/ 	.short	(.L_13 - .L_12)
.L_12:
        /*001c*/ 	.word	0x00000000
        /*0020*/ 	.short	0x000a
        /*0022*/ 	.short	0x0048
        /*0024*/ 	.byte	0x00, 0xf5, 0x21, 0x00


	//----- nvinfo : EIATTR_KPARAM_INFO
	.align		4
.L_13:
        /*0028*/ 	.byte	0x04, 0x17
        /*002a*/ 	.short	(.L_15 - .L_14)
.L_14:
        /*002c*/ 	.word	0x00000000
        /*0030*/ 	.short	0x0009
        /*0032*/ 	.short	0x0040
        /*0034*/ 	.byte	0x00, 0xf5, 0x21, 0x00


	//----- nvinfo : EIATTR_KPARAM_INFO
	.align		4
.L_15:
        /*0038*/ 	.byte	0x04, 0x17
        /*003a*/ 	.short	(.L_17 - .L_16)
.L_16:
        /*003c*/ 	.word	0x00000000
        /*0040*/ 	.short	0x0008
        /*0042*/ 	.short	0x0038
        /*0044*/ 	.byte	0x00, 0xf5, 0x21, 0x00


	//----- nvinfo : EIATTR_KPARAM_INFO
	.align		4
.L_17:
        /*0048*/ 	.byte	0x04, 0x17
        /*004a*/ 	.short	(.L_19 - .L_18)
.L_18:
        /*004c*/ 	.word	0x00000000
        /*0050*/ 	.short	0x0007
        /*0052*/ 	.short	0x0030
        /*0054*/ 	.byte	0x00, 0xf5, 0x21, 0x00


	//----- nvinfo : EIATTR_KPARAM_INFO
	.align		4
.L_19:
        /*0058*/ 	.byte	0x04, 0x17
        /*005a*/ 	.short	(.L_21 - .L_20)
.L_20:
        /*005c*/ 	.word	0x00000000
        /*0060*/ 	.short	0x0006
        /*0062*/ 	.short	0x0028
        /*0064*/ 	.byte	0x00, 0xf5, 0x21, 0x00


	//----- nvinfo : EIATTR_KPARAM_INFO
	.align		4
.L_21:
        /*0068*/ 	.byte	0x04, 0x17
        /*006a*/ 	.short	(.L_23 - .L_22)
.L_22:
        /*006c*/ 	.word	0x00000000
        /*0070*/ 	.short	0x0005
        /*0072*/ 	.short	0x0020
        /*0074*/ 	.byte	0x00, 0xf5, 0x21, 0x00


	//----- nvinfo : EIATTR_KPARAM_INFO
	.align		4
.L_23:
        /*0078*/ 	.byte	0x04, 0x17
        /*007a*/ 	.short	(.L_25 - .L_24)
.L_24:
        /*007c*/ 	.word	0x00000000
        /*0080*/ 	.short	0x0004
        /*0082*/ 	.short	0x0018
        /*0084*/ 	.byte	0x00, 0xf5, 0x21, 0x00


	//----- nvinfo : EIATTR_KPARAM_INFO
	.align		4
.L_25:
        /*0088*/ 	.byte	0x04, 0x17
        /*008a*/ 	.short	(.L_27 - .L_26)
.L_26:
        /*008c*/ 	.word	0x00000000
        /*0090*/ 	.short	0x0003
        /*0092*/ 	.short	0x0010
        /*0094*/ 	.byte	0x00, 0xf5, 0x21, 0x00


	//----- nvinfo : EIATTR_KPARAM_INFO
	.align		4
.L_27:
        /*0098*/ 	.byte	0x04, 0x17
        /*009a*/ 	.short	(.L_29 - .L_28)
.L_28:
        /*009c*/ 	.word	0x00000000
        /*00a0*/ 	.short	0x0002
        /*00a2*/ 	.short	0x0008
        /*00a4*/ 	.byte	0x00, 0xf5, 0x21, 0x00


	//----- nvinfo : EIATTR_KPARAM_INFO
	.align		4
.L_29:
        /*00a8*/ 	.byte	0x04, 0x17
        /*00aa*/ 	.short	(.L_31 - .L_30)
.L_30:
        /*00ac*/ 	.word	0x00000000
        /*00b0*/ 	.short	0x0001
        /*00b2*/ 	.short	0x0004
        /*00b4*/ 	.byte	0x00, 0xf0, 0x11, 0x00


	//----- nvinfo : EIATTR_KPARAM_INFO
	.align		4
.L_31:
        /*00b8*/ 	.byte	0x04, 0x17
        /*00ba*/ 	.short	(.L_33 - .L_32)
.L_32:
        /*00bc*/ 	.word	0x00000000
        /*00c0*/ 	.short	0x0000
        /*00c2*/ 	.short	0x0000
        /*00c4*/ 	.byte	0x00, 0xf0, 0x11, 0x00


	//----- nvinfo : EIATTR_SPARSE_MMA_MASK
	.align		4
.L_33:
        /*00c8*/ 	.byte	0x03, 0x50
        /*00ca*/ 	.short	0x0000


	//----- nvinfo : EIATTR_MAXREG_COUNT
	.align		4
        /*00cc*/ 	.byte	0x03, 0x1b
        /*00ce*/ 	.short	0x00ff


	//----- nvinfo : EIATTR_NUM_BARRIERS
	.align		4
        /*00d0*/ 	.byte	0x02, 0x4c
        /*00d2*/ 	.byte	0x01
	.zero		1


	//----- nvinfo : EIATTR_MERCURY_ISA_VERSION
	.align		4
        /*00d4*/ 	.byte	0x03, 0x5f
        /*00d6*/ 	.short	0x0101


	//----- nvinfo : EIATTR_INT_WARP_WIDE_INSTR_OFFSETS
	.align		4
        /*00d8*/ 	.byte	0x04, 0x31
        /*00da*/ 	.short	(.L_35 - .L_34)


	//   ....[0]....
.L_34:
        /*00dc*/ 	.word	0x00000e90


	//   ....[1]....
        /*00e0*/ 	.word	0x00000f50


	//   ....[2]....
        /*00e4*/ 	.word	0x00001070


	//   ....[3]....
        /*00e8*/ 	.word	0x00001110


	//----- nvinfo : EIATTR_VRC_CTA_INIT_COUNT
	.align		4
.L_35:
        /*00ec*/ 	.byte	0x02, 0x4a
	.zero		1
	.zero		1


	//----- nvinfo : EIATTR_EXIT_INSTR_OFFSETS
	.align		4
        /*00f0*/ 	.byte	0x04, 0x1c
        /*00f2*/ 	.short	(.L_37 - .L_36)


	//   ....[0]....
.L_36:
        /*00f4*/ 	.word	0x00000050


	//   ....[1]....
        /*00f8*/ 	.word	0x00001ad0


	//----- nvinfo : EIATTR_CRS_STACK_SIZE
	.align		4
.L_37:
        /*00fc*/ 	.byte	0x04, 0x1e
        /*00fe*/ 	.short	(.L_39 - .L_38)
.L_38:
        /*0100*/ 	.word	0x00000000


	//----- nvinfo : EIATTR_CBANK_PARAM_SIZE
	.align		4
.L_39:
        /*0104*/ 	.byte	0x03, 0x19
        /*0106*/ 	.short	0x0058


	//----- nvinfo : EIATTR_PARAM_CBANK
	.align		4
        /*0108*/ 	.byte	0x04, 0x0a
        /*010a*/ 	.short	(.L_41 - .L_40)
	.align		4
.L_40:
        /*010c*/ 	.word	index@(.nv.constant0._Z7brandesiiPiS_S_S_PdS0_P4nodeS0_S_S0_)
        /*0110*/ 	.short	0x0380
        /*0112*/ 	.short	0x0058


	//----- nvinfo : EIATTR_SW_WAR
	.align		4
.L_41:
        /*0114*/ 	.byte	0x04, 0x36
        /*0116*/ 	.short	(.L_43 - .L_42)
.L_42:
        /*0118*/ 	.word	0x00000008
.L_43:


//--------------------- .nv.callgraph             --------------------------
	.section	.nv.callgraph,"",@"SHT_CUDA_CALLGRAPH"
	.align	4
	.sectionentsize	8
	.align		4
        /*0000*/ 	.word	0x00000000
	.align		4
        /*0004*/ 	.word	0xffffffff
	.align		4
        /*0008*/ 	.word	0x00000000
	.align		4
        /*000c*/ 	.word	0xfffffffe
	.align		4
        /*0010*/ 	.word	0x00000000
	.align		4
        /*0014*/ 	.word	0xfffffffd
	.align		4
        /*0018*/ 	.word	0x00000000
	.align		4
        /*001c*/ 	.word	0xfffffffc


//--------------------- .text._Z7brandesiiPiS_S_S_PdS0_P4nodeS0_S_S0_ --------------------------
	.section	.text._Z7brandesiiPiS_S_S_PdS0_P4nodeS0_S_S0_,"ax",@progbits
	.align	128
        .global         _Z7brandesiiPiS_S_S_PdS0_P4nodeS0_S_S0_
        .type           _Z7brandesiiPiS_S_S_PdS0_P4nodeS0_S_S0_,@function
        .size           _Z7brandesiiPiS_S_S_PdS0_P4nodeS0_S_S0_,(.L_x_34 - _Z7brandesiiPiS_S_S_PdS0_P4nodeS0_S_S0_)
        .other          _Z7brandesiiPiS_S_S_PdS0_P4nodeS0_S_S0_,@"STO_CUDA_ENTRY STV_DEFAULT"
_Z7brandesiiPiS_S_S_PdS0_P4nodeS0_S_S0_:
.text._Z7brandesiiPiS_S_S_PdS0_P4nodeS0_S_S0_:
[----:B------:R-:W-:Y:S08]  /*0000*/  LDC R1, c[0x0][0x37c] ;  /* 0x0000df00ff017b82 */ /* 0x000ff00000000800 */
[----:B------:R-:W0:Y:S01]  /*0010*/  S2UR UR12, SR_CTAID.X ;  /* 0x00000000000c79c3 */ /* 0x000e220000002500 */
[----:B------:R-:W0:Y:S02]  /*0020*/  LDCU UR25, c[0x0][0x380] ;  /* 0x00007000ff1977ac */ /* 0x000e240008000800 */
[----:B0-----:R-:W-:-:S06]  /*0030*/  UISETP.GE.AND UP0, UPT, UR12, UR25, UPT ;  /* 0x000000190c00728c */ /* 0x001fcc000bf06270 */
[----:B------:R-:W-:-:S13]  /*0040*/  PLOP3.LUT P0, PT, PT, PT, UP0, 0x80, 0x8 ;  /* 0x000000000008781c */ /* 0x000fda0003f0f008 */
[----:B------:R-:W-:Y:S05]  /*0050*/  @P0 EXIT ;  /* 0x000000000000094d */ /* 0x000fea0003800000 */
[----:B------:R-:W0:Y:S01]  /*0060*/  S2R R2, SR_TID.X ;  /* 0x0000000000027919 */ /* 0x000e220000002100 */
[----:B------:R-:W1:Y:S01]  /*0070*/  LDCU.128 UR16, c[0x0][0x3a0] ;  /* 0x00007400ff1077ac */ /* 0x000e620008000c00 */
[----:B------:R-:W2:Y:S01]  /*0080*/  LDCU.64 UR20, c[0x0][0x3b0] ;  /* 0x00007600ff1477ac */ /* 0x000ea20008000a00 */
[----:B------:R-:W3:Y:S01]  /*0090*/  LDCU UR13, c[0x0][0x384] ;  /* 0x00007080ff0d77ac */ /* 0x000ee20008000800 */
[----:B------:R-:W4:Y:S01]  /*00a0*/  LDCU.64 UR22, c[0x0][0x398] ;  /* 0x00007300ff1677ac */ /* 0x000f220008000a00 */
[----:B------:R-:W-:Y:S01]  /*00b0*/  UIMAD UR24, UR12, UR25, UR12 ;  /* 0x000000190c1872a4 */ /* 0x000fe2000f8e020c */
[----:B------:R-:W5:Y:S03]  /*00c0*/  LDCU.64 UR8, c[0x0][0x3b8] ;  /* 0x00007700ff0877ac */ /* 0x000f660008000a00 */
[----:B------:R-:W-:Y:S02]  /*00d0*/  USHF.L.U32 UR6, UR24, 0x2, URZ ;  /* 0x0000000218067899 */ /* 0x000fe400080006ff */
[----:B------:R-:W-:-:S02]  /*00e0*/  USHF.R.U32.HI UR7, URZ, 0x1e, UR24 ;  /* 0x0000001eff077899 */ /* 0x000fc40008011618 */
[----:B-1----:R-:W-:Y:S02]  /*00f0*/  UIADD3 UR14, UP0, UPT, UR6, UR16, URZ ;  /* 0x00000010060e7290 */ /* 0x002fe4000ff1e0ff */
[----:B------:R-:W-:Y:S02]  /*0100*/  USHF.L.U32 UR10, UR24, 0x3, URZ ;  /* 0x00000003180a7899 */ /* 0x000fe400080006ff */
[----:B------:R-:W-:Y:S01]  /*0110*/  UIADD3.X UR15, UPT, UPT, UR7, UR17, URZ, UP0, !UPT ;  /* 0x00000011070f7290 */ /* 0x000fe200087fe4ff */
[----:B0-----:R-:W-:Y:S01]  /*0120*/  IADD3 R3, PT, PT, -R2, UR25, RZ ;  /* 0x0000001902037c10 */ /* 0x001fe2000fffe1ff */
[----:B------:R-:W-:Y:S01]  /*0130*/  USHF.R.U32.HI UR11, URZ, 0x1d, UR24 ;  /* 0x0000001dff0b7899 */ /* 0x000fe20008011618 */
[----:B------:R-:W-:Y:S01]  /*0140*/  IMAD.U32 R6, RZ, RZ, UR14 ;  /* 0x0000000eff067e24 */ /* 0x000fe2000f8e00ff */
[----:B------:R-:W-:Y:S02]  /*0150*/  UIADD3 UR4, UP1, UPT, UR10, UR18, URZ ;  /* 0x000000120a047290 */ /* 0x000fe4000ff3e0ff */
[----:B--2---:R-:W-:Y:S01]  /*0160*/  UIADD3 UR10, UP2, UPT, UR10, UR20, URZ ;  /* 0x000000140a0a7290 */ /* 0x004fe2000ff5e0ff */
[----:B------:R-:W-:Y:S01]  /*0170*/  IMAD.U32 R7, RZ, RZ, UR15 ;  /* 0x0000000fff077e24 */ /* 0x000fe2000f8e00ff */
[----:B----4-:R-:W-:-:S02]  /*0180*/  UIADD3 UR6, UP0, UPT, UR6, UR22, URZ ;  /* 0x0000001606067290 */ /* 0x010fc4000ff1e0ff */
[----:B---3--:R-:W-:Y:S02]  /*0190*/  UIMAD UR13, UR12, UR13, UR12 ;  /* 0x0000000d0c0d72a4 */ /* 0x008fe4000f8e020c */
[----:B------:R-:W-:Y:S02]  /*01a0*/  UIADD3.X UR5, UPT, UPT, UR11, UR19, URZ, UP1, !UPT ;  /* 0x000000130b057290 */ /* 0x000fe40008ffe4ff */
[----:B------:R-:W-:Y:S01]  /*01b0*/  UIADD3.X UR11, UPT, UPT, UR11, UR21, URZ, UP2, !UPT ;  /* 0x000000150b0b7290 */ /* 0x000fe200097fe4ff */
[----:B------:R-:W0:Y:S01]  /*01c0*/  LDCU.64 UR16, c[0x0][0x358] ;  /* 0x00006b00ff1077ac */ /* 0x000e220008000a00 */
[----:B------:R-:W-:Y:S02]  /*01d0*/  UIADD3.X UR7, UPT, UPT, UR7, UR23, URZ, UP0, !UPT ;  /* 0x0000001707077290 */ /* 0x000fe400087fe4ff */
[----:B------:R-:W-:Y:S02]  /*01e0*/  UIADD3 UR12, UPT, UPT, UR12, 0x1, URZ ;  /* 0x000000010c0c7890 */ /* 0x000fe4000fffe0ff */
[----:B-----5:R-:W-:-:S12]  /*01f0*/  UIMAD.WIDE.U32 UR8, UR13, 0x8, UR8 ;  /* 0x000000080d0878a5 */ /* 0x020fd8000f8e0008 */
.L_x_27:
[----:B-1----:R-:W1:Y:S01]  /*0200*/  LDCU UR13, c[0x0][0x380] ;  /* 0x00007000ff0d77ac */ /* 0x002e620008000800 */
[----:B------:R-:W-:Y:S01]  /*0210*/  BSSY.RECONVERGENT B0, `(.L_x_0) ;  /* 0x0000082000007945 */ /* 0x000fe20003800200 */
[----:B-1----:R-:W-:-:S13]  /*0220*/  ISETP.GT.U32.AND P0, PT, R2, UR13, PT ;  /* 0x0000000d02007c0c */ /* 0x002fda000bf04070 */
[----:B0-----:R-:W-:Y:S05]  /*0230*/  @P0 BRA `(.L_x_1) ;  /* 0x0000000400fc0947 */ /* 0x001fea0003800000 */
[C---:B------:R-:W-:Y:S01]  /*0240*/  ISETP.GE.U32.AND P1, PT, R3.reuse, 0x60, PT ;  /* 0x000000600300780c */ /* 0x040fe20003f26070 */
[----:B------:R-:W-:Y:S01]  /*0250*/  BSSY.RECONVERGENT B1, `(.L_x_2) ;  /* 0x000004f000017945 */ /* 0x000fe20003800200 */
[----:B------:R-:W-:-:S04]  /*0260*/  LEA.HI R0, R3, 0x1, RZ, 0x1b ;  /* 0x0000000103007811 */ /* 0x000fc800078fd8ff */
[----:B------:R-:W-:Y:S01]  /*0270*/  LOP3.LUT P0, RZ, R0, 0x3, RZ, 0xc0, !PT ;  /* 0x0000000300ff7812 */ /* 0x000fe2000780c0ff */
[----:B------:R-:W-:-:S06]  /*0280*/  IMAD.MOV.U32 R0, RZ, RZ, R2 ;  /* 0x000000ffff007224 */ /* 0x000fcc00078e0002 */
[----:B------:R-:W-:Y:S06]  /*0290*/  @!P1 BRA `(.L_x_3) ;  /* 0x0000000400289947 */ /* 0x000fec0003800000 */
[----:B------:R-:W1:Y:S01]  /*02a0*/  LDCU.64 UR14, c[0x0][0x3c8] ;  /* 0x00007900ff0e77ac */ /* 0x000e620008000a00 */
[----:B------:R-:W-:Y:S02]  /*02b0*/  IADD3 R20, P1, PT, R2, UR24, RZ ;  /* 0x0000001802147c10 */ /* 0x000fe4000ff3e0ff */
[----:B------:R-:W-:Y:S01]  /*02c0*/  LEA.HI R0, R3, 0x1, RZ, 0x1b ;  /* 0x0000000103007811 */ /* 0x000fe200078fd8ff */
[----:B------:R-:W2:Y:S02]  /*02d0*/  LDCU.64 UR20, c[0x0][0x3a8] ;  /* 0x00007500ff1477ac */ /* 0x000ea40008000a00 */
[----:B------:R-:W-:Y:S01]  /*02e0*/  IMAD.X R13, RZ, RZ, RZ, P1 ;  /* 0x000000ffff0d7224 */ /* 0x000fe200008e06ff */
[----:B------:R-:W-:Y:S02]  /*02f0*/  USHF.L.U32 UR13, UR24, 0x3, URZ ;  /* 0x00000003180d7899 */ /* 0x000fe400080006ff */
[----:B------:R-:W-:Y:S01]  /*0300*/  USHF.R.U32.HI UR18, URZ, 0x1d, UR24 ;  /* 0x0000001dff127899 */ /* 0x000fe20008011618 */
[----:B------:R-:W3:Y:S03]  /*0310*/  LDCU.64 UR26, c[0x0][0x3b0] ;  /* 0x00007600ff1a77ac */ /* 0x000ee60008000a00 */
[----:B------:R-:W-:Y:S01]  /*0320*/  IMAD.U32 R10, RZ, RZ, UR13 ;  /* 0x0000000dff0a7e24 */ /* 0x000fe2000f8e00ff */
[----:B------:R-:W4:Y:S01]  /*0330*/  LDCU.64 UR28, c[0x0][0x398] ;  /* 0x00007300ff1c77ac */ /* 0x000f220008000a00 */
[----:B------:R-:W-:Y:S01]  /*0340*/  IMAD.U32 R11, RZ, RZ, UR18 ;  /* 0x00000012ff0b7e24 */ /* 0x000fe2000f8e00ff */
[----:B-1----:R-:W-:Y:S01]  /*0350*/  LEA R15, P1, R20, UR14, 0x2 ;  /* 0x0000000e140f7c11 */ /* 0x002fe2000f8210ff */
[----:B------:R-:W-:Y:S01]  /*0360*/  USHF.R.U32.HI UR22, URZ, 0x1d, UR24 ;  /* 0x0000001dff167899 */ /* 0x000fe20008011618 */
[----:B------:R-:W-:Y:S01]  /*0370*/  IMAD.WIDE.U32 R10, R2, 0x8, R10 ;  /* 0x00000008020a7825 */ /* 0x000fe200078e000a */
[----:B------:R-:W-:Y:S01]  /*0380*/  USHF.L.U32 UR19, UR24, 0x3, URZ ;  /* 0x0000000318137899 */ /* 0x000fe200080006ff */
[----:B------:R-:W-:Y:S01]  /*0390*/  LEA.HI.X R20, R20, UR15, R13, 0x2, P1 ;  /* 0x0000000f14147c11 */ /* 0x000fe200088f140d */
[----:B------:R-:W-:-:S02]  /*03a0*/  USHF.L.U32 UR23, UR24, 0x2, URZ ;  /* 0x0000000218177899 */ /* 0x000fc400080006ff */
[----:B------:R-:W-:Y:S01]  /*03b0*/  USHF.R.U32.HI UR25, URZ, 0x1e, UR24 ;  /* 0x0000001eff197899 */ /* 0x000fe20008011618 */
[----:B------:R-:W-:Y:S01]  /*03c0*/  MOV R5, UR22 ;  /* 0x0000001600057c02 */ /* 0x000fe20008000f00 */
[----:B------:R-:W-:Y:S01]  /*03d0*/  IMAD.U32 R4, RZ, RZ, UR19 ;  /* 0x00000013ff047e24 */ /* 0x000fe2000f8e00ff */
[----:B--2---:R-:W-:Y:S01]  /*03e0*/  IADD3 R12, P3, PT, R10, UR20, RZ ;  /* 0x000000140a0c7c10 */ /* 0x004fe2000ff7e0ff */
[----:B------:R-:W-:Y:S02]  /*03f0*/  IMAD.U32 R8, RZ, RZ, UR23 ;  /* 0x00000017ff087e24 */ /* 0x000fe4000f8e00ff */
[----:B------:R-:W-:Y:S01]  /*0400*/  IMAD.U32 R9, RZ, RZ, UR25 ;  /* 0x00000019ff097e24 */ /* 0x000fe2000f8e00ff */
[----:B------:R-:W-:Y:S01]  /*0410*/  IADD3 R12, P4, PT, R12, 0x200, RZ ;  /* 0x000002000c0c7810 */ /* 0x000fe20007f9e0ff */
[----:B------:R-:W-:-:S03]  /*0420*/  IMAD.WIDE.U32 R4, R2, 0x8, R4 ;  /* 0x0000000802047825 */ /* 0x000fc600078e0004 */
[----:B------:R-:W-:Y:S01]  /*0430*/  IADD3.X R11, PT, PT, RZ, UR21, R11, P4, P3 ;  /* 0x00000015ff0b7c10 */ /* 0x000fe2000a7e640b */
[----:B------:R-:W-:Y:S01]  /*0440*/  IMAD.WIDE.U32 R8, R2, 0x4, R8 ;  /* 0x0000000402087825 */ /* 0x000fe200078e0008 */
[----:B---3--:R-:W-:Y:S02]  /*0450*/  IADD3 R13, P1, PT, R4, UR26, RZ ;  /* 0x0000001a040d7c10 */ /* 0x008fe4000ff3e0ff */
[----:B------:R-:W-:Y:S01]  /*0460*/  LOP3.LUT R4, R0, 0xffffffc, RZ, 0xc0, !PT ;  /* 0x0ffffffc00047812 */ /* 0x000fe200078ec0ff */
[----:B------:R-:W-:Y:S01]  /*0470*/  IMAD.MOV.U32 R0, RZ, RZ, R2 ;  /* 0x000000ffff007224 */ /* 0x000fe200078e0002 */
[----:B----4-:R-:W-:Y:S02]  /*0480*/  IADD3 R14, P2, PT, R8, UR28, RZ ;  /* 0x0000001c080e7c10 */ /* 0x010fe4000ff5e0ff */
[----:B------:R-:W-:Y:S01]  /*0490*/  IADD3 R13, P4, PT, R13, 0x200, RZ ;  /* 0x000002000d0d7810 */ /* 0x000fe20007f9e0ff */
[----:B------:R-:W-:Y:S01]  /*04a0*/  IMAD.MOV R18, RZ, RZ, -R4 ;  /* 0x000000ffff127224 */ /* 0x000fe200078e0a04 */
[----:B------:R-:W-:-:S02]  /*04b0*/  IADD3 R14, P5, PT, R14, 0x100, RZ ;  /* 0x000001000e0e7810 */ /* 0x000fc40007fbe0ff */
[----:B------:R-:W-:Y:S02]  /*04c0*/  IADD3 R15, P3, PT, R15, 0x100, RZ ;  /* 0x000001000f0f7810 */ /* 0x000fe40007f7e0ff */
[----:B------:R-:W-:Y:S02]  /*04d0*/  IADD3.X R16, PT, PT, RZ, UR27, R5, P4, P1 ;  /* 0x0000001bff107c10 */ /* 0x000fe4000a7e2405 */
[----:B------:R-:W-:Y:S02]  /*04e0*/  IADD3.X R19, PT, PT, RZ, UR29, R9, P5, P2 ;  /* 0x0000001dff137c10 */ /* 0x000fe4000afe4409 */
[----:B------:R-:W-:-:S07]  /*04f0*/  IADD3.X R20, PT, PT, RZ, R20, RZ, P3, !PT ;  /* 0x00000014ff147210 */ /* 0x000fce0001ffe4ff */
.L_x_4:
[----:B------:R-:W-:Y:S01]  /*0500*/  IMAD.MOV.U32 R10, RZ, RZ, R12 ;  /* 0x000000ffff0a7224 */ /* 0x000fe200078e000c */
[----:B--2---:R-:W-:Y:S01]  /*0510*/  MOV R9, R16 ;  /* 0x0000001000097202 */ /* 0x004fe20000000f00 */
[----:B------:R-:W-:Y:S02]  /*0520*/  IMAD.MOV.U32 R21, RZ, RZ, -0x1 ;  /* 0xffffffffff157424 */ /* 0x000fe400078e00ff */
[----:B------:R-:W-:Y:S01]  /*0530*/  IMAD.MOV.U32 R16, RZ, RZ, R14 ;  /* 0x000000ffff107224 */ /* 0x000fe200078e000e */
[----:B0-----:R-:W-:Y:S01]  /*0540*/  STG.E.64 desc[UR16][R10.64+-0x200], RZ ;  /* 0xfffe00ff0a007986 */ /* 0x001fe2000c101b10 */
[----:B------:R-:W-:Y:S01]  /*0550*/  IMAD.MOV.U32 R17, RZ, RZ, R19 ;  /* 0x000000ffff117224 */ /* 0x000fe200078e0013 */
[----:B------:R-:W-:Y:S01]  /*0560*/  IADD3 R12, P2, PT, R10, 0x400, RZ ;  /* 0x000004000a0c7810 */ /* 0x000fe20007f5e0ff */
[----:B------:R-:W-:Y:S01]  /*0570*/  IMAD.MOV.U32 R4, RZ, RZ, R15 ;  /* 0x000000ffff047224 */ /* 0x000fe200078e000f */
[----:B------:R-:W-:Y:S01]  /*0580*/  IADD3 R14, P3, PT, R16, 0x200, RZ ;  /* 0x00000200100e7810 */ /* 0x000fe20007f7e0ff */
[----:B------:R-:W-:Y:S01]  /*0590*/  IMAD.MOV.U32 R5, RZ, RZ, R20 ;  /* 0x000000ffff057224 */ /* 0x000fe200078e0014 */
[----:B------:R-:W-:Y:S01]  /*05a0*/  STG.E desc[UR16][R16.64+-0x100], R21 ;  /* 0xffff001510007986 */ /* 0x000fe2000c101910 */
[----:B------:R-:W-:Y:S01]  /*05b0*/  IMAD.MOV.U32 R8, RZ, RZ, R13 ;  /* 0x000000ffff087224 */ /* 0x000fe200078e000d */
[----:B------:R-:W-:Y:S01]  /*05c0*/  IADD3 R15, P4, PT, R4, 0x200, RZ ;  /* 0x00000200040f7810 */ /* 0x000fe20007f9e0ff */
[----:B------:R-:W-:Y:S01]  /*05d0*/  VIADD R18, R18, 0x4 ;  /* 0x0000000412127836 */ /* 0x000fe20000000000 */
[----:B------:R-:W-:Y:S01]  /*05e0*/  STG.E desc[UR16][R4.64+-0x100], RZ ;  /* 0xffff00ff04007986 */ /* 0x000fe2000c101910 */
[----:B------:R-:W-:Y:S01]  /*05f0*/  IMAD.X R19, RZ, RZ, R17, P3 ;  /* 0x000000ffff137224 */ /* 0x000fe200018e0611 */
[----:B------:R-:W-:Y:S01]  /*0600*/  IADD3 R13, P5, PT, R8, 0x400, RZ ;  /* 0x00000400080d7810 */ /* 0x000fe20007fbe0ff */
[----:B------:R-:W-:Y:S01]  /*0610*/  VIADD R0, R0, 0x80 ;  /* 0x0000008000007836 */ /* 0x000fe20000000000 */
[----:B------:R-:W-:Y:S01]  /*0620*/  STG.E.64 desc[UR16][R8.64+-0x200], RZ ;  /* 0xfffe00ff08007986 */ /* 0x000fe2000c101b10 */
[----:B------:R-:W-:-:S02]  /*0630*/  ISETP.NE.AND P1, PT, R18, RZ, PT ;  /* 0x000000ff1200720c */ /* 0x000fc40003f25270 */
[----:B------:R-:W-:Y:S01]  /*0640*/  IADD3.X R20, PT, PT, RZ, R5, RZ, P4, !PT ;  /* 0x00000005ff147210 */ /* 0x000fe200027fe4ff */
[----:B------:R-:W-:Y:S04]  /*0650*/  STG.E.64 desc[UR16][R10.64+-0x100], RZ ;  /* 0xffff00ff0a007986 */ /* 0x000fe8000c101b10 */
[----:B------:R-:W-:Y:S04]  /*0660*/  STG.E desc[UR16][R16.64+-0x80], R21 ;  /* 0xffff801510007986 */ /* 0x000fe8000c101910 */
[----:B------:R-:W-:Y:S04]  /*0670*/  STG.E desc[UR16][R4.64+-0x80], RZ ;  /* 0xffff80ff04007986 */ /* 0x000fe8000c101910 */
[----:B------:R-:W-:Y:S04]  /*0680*/  STG.E.64 desc[UR16][R8.64+-0x100], RZ ;  /* 0xffff00ff08007986 */ /* 0x000fe8000c101b10 */
[----:B------:R-:W-:Y:S04]  /*0690*/  STG.E.64 desc[UR16][R10.64], RZ ;  /* 0x000000ff0a007986 */ /* 0x000fe8000c101b10 */
[----:B------:R-:W-:Y:S04]  /*06a0*/  STG.E desc[UR16][R16.64], R21 ;  /* 0x0000001510007986 */ /* 0x000fe8000c101910 */
[----:B------:R-:W-:Y:S04]  /*06b0*/  STG.E desc[UR16][R4.64], RZ ;  /* 0x000000ff04007986 */ /* 0x000fe8000c101910 */
[----:B------:R-:W-:Y:S04]  /*06c0*/  STG.E.64 desc[UR16][R8.64], RZ ;  /* 0x000000ff08007986 */ /* 0x000fe8000c101b10 */
[----:B------:R0:W-:Y:S04]  /*06d0*/  STG.E.64 desc[UR16][R10.64+0x100], RZ ;  /* 0x000100ff0a007986 */ /* 0x0001e8000c101b10 */
[----:B------:R1:W-:Y:S04]  /*06e0*/  STG.E desc[UR16][R16.64+0x80], R21 ;  /* 0x0000801510007986 */ /* 0x0003e8000c101910 */
[----:B------:R2:W-:Y:S01]  /*06f0*/  STG.E desc[UR16][R4.64+0x80], RZ ;  /* 0x000080ff04007986 */ /* 0x0005e2000c101910 */
[----:B0-----:R-:W-:-:S03]  /*0700*/  IMAD.X R11, RZ, RZ, R11, P2 ;  /* 0x000000ffff0b7224 */ /* 0x001fc600010e060b */
[----:B------:R2:W-:Y:S01]  /*0710*/  STG.E.64 desc[UR16][R8.64+0x100], RZ ;  /* 0x000100ff08007986 */ /* 0x0005e2000c101b10 */
[----:B-1----:R-:W-:Y:S01]  /*0720*/  IMAD.X R16, RZ, RZ, R9, P5 ;  /* 0x000000ffff107224 */ /* 0x002fe200028e0609 */
[----:B------:R-:W-:Y:S06]  /*0730*/  @P1 BRA `(.L_x_4) ;  /* 0xfffffffc00701947 */ /* 0x000fec000383ffff */
.L_x_3:
[----:B0-----:R-:W-:Y:S05]  /*0740*/  BSYNC.RECONVERGENT B1 ;  /* 0x0000000000017941 */ /* 0x001fea0003800200 */
.L_x_2:
[----:B------:R-:W-:Y:S05]  /*0750*/  @!P0 BRA `(.L_x_1) ;  /* 0x0000000000b48947 */ /* 0x000fea0003800000 */
[C---:B------:R-:W-:Y:S01]  /*0760*/  LOP3.LUT P1, RZ, R3.reuse, 0x60, RZ, 0xc0, !PT ;  /* 0x0000006003ff7812 */ /* 0x040fe2000782c0ff */
[----:B------:R-:W-:Y:S01]  /*0770*/  BSSY.RECONVERGENT B1, `(.L_x_5) ;  /* 0x0000019000017945 */ /* 0x000fe20003800200 */
[----:B------:R-:W-:-:S11]  /*0780*/  LOP3.LUT P0, RZ, R3, 0x20, RZ, 0xc0, !PT ;  /* 0x0000002003ff7812 */ /* 0x000fd6000780c0ff */
[----:B------:R-:W-:Y:S05]  /*0790*/  @!P1 BRA `(.L_x_6) ;  /* 0x0000000000589947 */ /* 0x000fea0003800000 */
[----:B------:R-:W0:Y:S01]  /*07a0*/  LDCU.64 UR14, c[0x0][0x3c8] ;  /* 0x00007900ff0e77ac */ /* 0x000e220008000a00 */
[----:B--2---:R-:W-:Y:S01]  /*07b0*/  IADD3 R4, P1, PT, R0, UR24, RZ ;  /* 0x0000001800047c10 */ /* 0x004fe2000ff3e0ff */
[----:B------:R-:W-:Y:S01]  /*07c0*/  IMAD.MOV.U32 R9, RZ, RZ, 0x8 ;  /* 0x00000008ff097424 */ /* 0x000fe200078e00ff */
[----:B------:R-:W-:Y:S01]  /*07d0*/  MOV R12, UR10 ;  /* 0x0000000a000c7c02 */ /* 0x000fe20008000f00 */
[----:B------:R-:W-:Y:S02]  /*07e0*/  IMAD.MOV.U32 R17, RZ, RZ, 0x4 ;  /* 0x00000004ff117424 */ /* 0x000fe400078e00ff */
[----:B------:R-:W-:Y:S02]  /*07f0*/  IMAD.X R5, RZ, RZ, RZ, P1 ;  /* 0x000000ffff057224 */ /* 0x000fe400008e06ff */
[----:B------:R-:W-:Y:S02]  /*0800*/  IMAD.U32 R13, RZ, RZ, UR11 ;  /* 0x0000000bff0d7e24 */ /* 0x000fe4000f8e00ff */
[----:B------:R-:W-:-:S02]  /*0810*/  IMAD.MOV.U32 R15, RZ, RZ, -0x1 ;  /* 0xffffffffff0f7424 */ /* 0x000fc400078e00ff */
[----:B------:R-:W-:Y:S01]  /*0820*/  IMAD.WIDE.U32 R12, R0, 0x8, R12 ;  /* 0x00000008000c7825 */ /* 0x000fe200078e000c */
[----:B0-----:R-:W-:-:S04]  /*0830*/  LEA R10, P1, R4, UR14, 0x2 ;  /* 0x0000000e040a7c11 */ /* 0x001fc8000f8210ff */
[----:B------:R-:W-:Y:S01]  /*0840*/  LEA.HI.X R11, R4, UR15, R5, 0x2, P1 ;  /* 0x0000000f040b7c11 */ /* 0x000fe200088f1405 */
[----:B------:R-:W-:-:S04]  /*0850*/  IMAD.WIDE.U32 R4, R0, R9, UR4 ;  /* 0x0000000400047e25 */ /* 0x000fc8000f8e0009 */
[C---:B------:R-:W-:Y:S01]  /*0860*/  IMAD.WIDE.U32 R8, R0.reuse, R17, UR6 ;  /* 0x0000000600087e25 */ /* 0x040fe2000f8e0011 */
[----:B------:R0:W-:Y:S03]  /*0870*/  STG.E.64 desc[UR16][R4.64], RZ ;  /* 0x000000ff04007986 */ /* 0x0001e6000c101b10 */
[----:B------:R-:W-:Y:S01]  /*0880*/  VIADD R0, R0, 0x40 ;  /* 0x0000004000007836 */ /* 0x000fe20000000000 */
[----:B------:R0:W-:Y:S04]  /*0890*/  STG.E desc[UR16][R8.64], R15 ;  /* 0x0000000f08007986 */ /* 0x0001e8000c101910 */
[----:B------:R0:W-:Y:S04]  /*08a0*/  STG.E desc[UR16][R10.64], RZ ;  /* 0x000000ff0a007986 */ /* 0x0001e8000c101910 */
[----:B------:R0:W-:Y:S04]  /*08b0*/  STG.E.64 desc[UR16][R12.64], RZ ;  /* 0x000000ff0c007986 */ /* 0x0001e8000c101b10 */
[----:B------:R0:W-:Y:S04]  /*08c0*/  STG.E.64 desc[UR16][R4.64+0x100], RZ ;  /* 0x000100ff04007986 */ /* 0x0001e8000c101b10 */
[----:B------:R0:W-:Y:S04]  /*08d0*/  STG.E desc[UR16][R8.64+0x80], R15 ;  /* 0x0000800f08007986 */ /* 0x0001e8000c101910 */
[----:B------:R0:W-:Y:S04]  /*08e0*/  STG.E desc[UR16][R10.64+0x80], RZ ;  /* 0x000080ff0a007986 */ /* 0x0001e8000c101910 */
[----:B------:R0:W-:Y:S02]  /*08f0*/  STG.E.64 desc[UR16][R12.64+0x100], RZ ;  /* 0x000100ff0c007986 */ /* 0x0001e4000c101b10 */
.L_x_6:
[----:B------:R-:W-:Y:S05]  /*0900*/  BSYNC.RECONVERGENT B1 ;  /* 0x0000000000017941 */ /* 0x000fea0003800200 */
.L_x_5:
[----:B------:R-:W-:Y:S05]  /*0910*/  @P0 BRA `(.L_x_1) ;  /* 0x0000000000440947 */ /* 0x000fea0003800000 */
[----:B------:R-:W1:Y:S01]  /*0920*/  LDCU.64 UR14, c[0x0][0x3c8] ;  /* 0x00007900ff0e77ac */ /* 0x000e620008000a00 */
[C---:B0-----:R-:W-:Y:S01]  /*0930*/  IADD3 R12, P0, PT, R0.reuse, UR24, RZ ;  /* 0x00000018000c7c10 */ /* 0x041fe2000ff1e0ff */
[----:B--2---:R-:W-:Y:S01]  /*0940*/  IMAD.MOV.U32 R5, RZ, RZ, 0x8 ;  /* 0x00000008ff057424 */ /* 0x004fe200078e00ff */
[----:B------:R-:W-:Y:S01]  /*0950*/  MOV R10, UR10 ;  /* 0x0000000a000a7c02 */ /* 0x000fe20008000f00 */
[----:B------:R-:W-:Y:S02]  /*0960*/  IMAD.MOV.U32 R9, RZ, RZ, 0x4 ;  /* 0x00000004ff097424 */ /* 0x000fe400078e00ff */
[----:B------:R-:W-:Y:S02]  /*0970*/  IMAD.X R13, RZ, RZ, RZ, P0 ;  /* 0x000000ffff0d7224 */ /* 0x000fe400000e06ff */
[----:B------:R-:W-:Y:S02]  /*0980*/  IMAD.U32 R11, RZ, RZ, UR11 ;  /* 0x0000000bff0b7e24 */ /* 0x000fe4000f8e00ff */
[----:B------:R-:W-:-:S04]  /*0990*/  IMAD.WIDE.U32 R4, R0, R5, UR4 ;  /* 0x0000000400047e25 */ /* 0x000fc8000f8e0005 */
[----:B------:R-:W-:Y:S01]  /*09a0*/  IMAD.MOV.U32 R15, RZ, RZ, -0x1 ;  /* 0xffffffffff0f7424 */ /* 0x000fe200078e00ff */
[----:B------:R3:W-:Y:S01]  /*09b0*/  STG.E.64 desc[UR16][R4.64], RZ ;  /* 0x000000ff04007986 */ /* 0x0007e2000c101b10 */
[----:B------:R-:W-:Y:S01]  /*09c0*/  IMAD.WIDE.U32 R8, R0, R9, UR6 ;  /* 0x0000000600087e25 */ /* 0x000fe2000f8e0009 */
[----:B-1----:R-:W-:-:S03]  /*09d0*/  LEA R16, P0, R12, UR14, 0x2 ;  /* 0x0000000e0c107c11 */ /* 0x002fc6000f8010ff */
[----:B------:R-:W-:Y:S01]  /*09e0*/  IMAD.WIDE.U32 R10, R0, 0x8, R10 ;  /* 0x00000008000a7825 */ /* 0x000fe200078e000a */
[----:B------:R3:W-:Y:S01]  /*09f0*/  STG.E desc[UR16][R8.64], R15 ;  /* 0x0000000f08007986 */ /* 0x0007e2000c101910 */
[----:B------:R-:W-:-:S05]  /*0a00*/  LEA.HI.X R17, R12, UR15, R13, 0x2, P0 ;  /* 0x0000000f0c117c11 */ /* 0x000fca00080f140d */
[----:B------:R3:W-:Y:S04]  /*0a10*/  STG.E desc[UR16][R16.64], RZ ;  /* 0x000000ff10007986 */ /* 0x0007e8000c101910 */
[----:B------:R3:W-:Y:S02]  /*0a20*/  STG.E.64 desc[UR16][R10.64], RZ ;  /* 0x000000ff0a007986 */ /* 0x0007e4000c101b10 */
.L_x_1:
[----:B0-----:R-:W-:Y:S05]  /*0a30*/  BSYNC.RECONVERGENT B0 ;  /* 0x0000000000007941 */ /* 0x001fea0003800200 */
.L_x_0:
[----:B------:R-:W-:Y:S01]  /*0a40*/  ISETP.NE.AND P0, PT, R2, RZ, PT ;  /* 0x000000ff0200720c */ /* 0x000fe20003f05270 */
[----:B------:R-:W-:-:S12]  /*0a50*/  BSSY.RECONVERGENT B0, `(.L_x_7) ;  /* 0x000001b000007945 */ /* 0x000fd80003800200 */
[----:B------:R-:W-:Y:S05]  /*0a60*/  @P0 BRA `(.L_x_8) ;  /* 0x0000000000640947 */ /* 0x000fea0003800000 */
[----:B------:R-:W0:Y:S01]  /*0a70*/  S2UR UR14, SR_CgaCtaId ;  /* 0x00000000000e79c3 */ /* 0x000e220000008800 */
[----:B------:R-:W-:Y:S01]  /*0a80*/  UIMAD.WIDE.U32 UR18, UR12, 0x8, UR4 ;  /* 0x000000080c1278a5 */ /* 0x000fe2000f8e0004 */
[----:B--23--:R-:W-:Y:S01]  /*0a90*/  HFMA2 R4, -RZ, RZ, 0, 0 ;  /* 0x00000000ff047431 */ /* 0x00cfe200000001ff */
[----:B------:R-:W-:Y:S02]  /*0aa0*/  UIMAD.WIDE.U32 UR20, UR12, 0x4, UR6 ;  /* 0x000000040c1478a5 */ /* 0x000fe4000f8e0006 */
[----:B------:R-:W-:Y:S01]  /*0ab0*/  IMAD.U32 R19, RZ, RZ, UR12 ;  /* 0x0000000cff137e24 */ /* 0x000fe2000f8e00ff */
[----:B------:R-:W-:Y:S01]  /*0ac0*/  UMOV UR13, 0x400 ;  /* 0x00000400000d7882 */ /* 0x000fe20000000000 */
[----:B------:R-:W-:Y:S02]  /*0ad0*/  IMAD.MOV.U32 R5, RZ, RZ, 0x3ff00000 ;  /* 0x3ff00000ff057424 */ /* 0x000fe400078e00ff */
[----:B------:R-:W-:Y:S01]  /*0ae0*/  IMAD.U32 R8, RZ, RZ, UR18 ;  /* 0x00000012ff087e24 */ /* 0x000fe2000f8e00ff */
[----:B------:R-:W-:Y:S01]  /*0af0*/  MOV R10, UR20 ;  /* 0x00000014000a7c02 */ /* 0x000fe20008000f00 */
[----:B------:R-:W-:Y:S01]  /*0b00*/  IMAD.U32 R9, RZ, RZ, UR19 ;  /* 0x00000013ff097e24 */ /* 0x000fe2000f8e00ff */
[----:B------:R1:W-:Y:S01]  /*0b10*/  STG.E desc[UR16][R6.64], R19 ;  /* 0x0000001306007986 */ /* 0x0003e2000c101910 */
[----:B------:R-:W-:-:S02]  /*0b20*/  IMAD.U32 R11, RZ, RZ, UR21 ;  /* 0x00000015ff0b7e24 */ /* 0x000fc4000f8e00ff */
[----:B------:R-:W-:Y:S01]  /*0b30*/  IMAD.U32 R21, RZ, RZ, UR12 ;  /* 0x0000000cff157e24 */ /* 0x000fe2000f8e00ff */
[----:B------:R1:W-:Y:S01]  /*0b40*/  STG.E.64 desc[UR16][R8.64], R4 ;  /* 0x0000000408007986 */ /* 0x0003e2000c101b10 */
[----:B------:R-:W-:Y:S02]  /*0b50*/  IMAD.U32 R12, RZ, RZ, UR8 ;  /* 0x00000008ff0c7e24 */ /* 0x000fe4000f8e00ff */
[----:B------:R-:W-:Y:S01]  /*0b60*/  IMAD.U32 R13, RZ, RZ, UR9 ;  /* 0x00000009ff0d7e24 */ /* 0x000fe2000f8e00ff */
[----:B------:R1:W-:Y:S01]  /*0b70*/  STG.E desc[UR16][R10.64], RZ ;  /* 0x000000ff0a007986 */ /* 0x0003e2000c101910 */
[----:B------:R-:W-:Y:S02]  /*0b80*/  IMAD.MOV.U32 R16, RZ, RZ, 0x1 ;  /* 0x00000001ff107424 */ /* 0x000fe400078e00ff */
[----:B------:R-:W-:Y:S01]  /*0b90*/  IMAD.MOV.U32 R17, RZ, RZ, 0x1 ;  /* 0x00000001ff117424 */ /* 0x000fe200078e00ff */
[----:B------:R1:W-:Y:S01]  /*0ba0*/  STG.E desc[UR16][R12.64], R21 ;  /* 0x000000150c007986 */ /* 0x0003e2000c101910 */
[----:B0-----:R-:W-:Y:S01]  /*0bb0*/  ULEA UR13, UR14, UR13, 0x18 ;  /* 0x0000000d0e0d7291 */ /* 0x001fe2000f8ec0ff */
[----:B------:R-:W-:-:S02]  /*0bc0*/  IMAD.U32 R14, RZ, RZ, UR8 ;  /* 0x00000008ff0e7e24 */ /* 0x000fc4000f8e00ff */
[----:B------:R-:W-:-:S05]  /*0bd0*/  IMAD.U32 R15, RZ, RZ, UR9 ;  /* 0x00000009ff0f7e24 */ /* 0x000fca000f8e00ff */
[----:B------:R1:W-:Y:S04]  /*0be0*/  STG.E desc[UR16][R14.64+0x4], RZ ;  /* 0x000004ff0e007986 */ /* 0x0003e8000c101910 */
[----:B------:R1:W-:Y:S02]  /*0bf0*/  STS.64 [UR13], R16 ;  /* 0x00000010ff007988 */ /* 0x0003e40008000a0d */
.L_x_8:
[----:B------:R-:W-:Y:S05]  /*0c00*/  BSYNC.RECONVERGENT B0 ;  /* 0x0000000000007941 */ /* 0x000fea0003800200 */
.L_x_7:
[----:B------:R-:W0:Y:S08]  /*0c10*/  S2UR UR14, SR_CgaCtaId ;  /* 0x00000000000e79c3 */ /* 0x000e300000008800 */
[----:B------:R-:W-:Y:S06]  /*0c20*/  BAR.SYNC.DEFER_BLOCKING 0x0 ;  /* 0x0000000000007b1d */ /* 0x000fec0000010000 */
[----:B------:R-:W-:-:S02]  /*0c30*/  UMOV UR13, 0x400 ;  /* 0x00000400000d7882 */ /* 0x000fc40000000000 */
[----:B0-----:R-:W-:-:S06]  /*0c40*/  ULEA UR13, UR14, UR13, 0x18 ;  /* 0x0000000d0e0d7291 */ /* 0x001fcc000f8ec0ff */
[----:B-1-3--:R-:W-:-:S05]  /*0c50*/  MOV R11, UR13 ;  /* 0x0000000d000b7c02 */ /* 0x00afca0008000f00 */
[----:B--2---:R-:W0:Y:S02]  /*0c60*/  LDS R5, [R11] ;  /* 0x000000000b057984 */ /* 0x004e240000000800 */
[----:B0-----:R-:W-:-:S13]  /*0c70*/  ISETP.GE.AND P0, PT, R5, 0x1, PT ;  /* 0x000000010500780c */ /* 0x001fda0003f06270 */
[----:B------:R-:W-:Y:S05]  /*0c80*/  @!P0 BRA `(.L_x_9) ;  /* 0x00000004006c8947 */ /* 0x000fea0003800000 */
[----:B------:R-:W-:-:S07]  /*0c90*/  IMAD.MOV.U32 R0, RZ, RZ, RZ ;  /* 0x000000ffff007224 */ /* 0x000fce00078e00ff */
.L_x_16:
[----:B------:R-:W-:Y:S01]  /*0ca0*/  IMAD.WIDE.U32 R8, R0, 0x4, R6 ;  /* 0x0000000400087825 */ /* 0x000fe200078e0006 */
[----:B------:R-:W0:Y:S04]  /*0cb0*/  LDC.64 R4, c[0x0][0x390] ;  /* 0x0000e400ff047b82 */ /* 0x000e280000000a00 */
[----:B-1----:R-:W0:Y:S02]  /*0cc0*/  LDG.E R21, desc[UR16][R8.64] ;  /* 0x0000001008157981 */ /* 0x002e24000c1e1900 */
[----:B0-----:R-:W-:-:S05]  /*0cd0*/  IMAD.WIDE R4, R21, 0x4, R4 ;  /* 0x0000000415047825 */ /* 0x001fca00078e0204 */
[----:B------:R-:W2:Y:S04]  /*0ce0*/  LDG.E R23, desc[UR16][R4.64+0x4] ;  /* 0x0000041004177981 */ /* 0x000ea8000c1e1900 */
[----:B------:R-:W2:Y:S01]  /*0cf0*/  LDG.E R10, desc[UR16][R4.64] ;  /* 0x00000010040a7981 */ /* 0x000ea2000c1e1900 */
[----:B------:R-:W-:Y:S02]  /*0d00*/  VIADD R0, R0, 0x1 ;  /* 0x0000000100007836 */ /* 0x000fe40000000000 */
[----:B--2---:R-:W-:-:S05]  /*0d10*/  IMAD.IADD R23, R23, 0x1, -R10 ;  /* 0x0000000117177824 */ /* 0x004fca00078e0a0a */
[----:B------:R-:W-:-:S13]  /*0d20*/  ISETP.GE.AND P0, PT, R2, R23, PT ;  /* 0x000000170200720c */ /* 0x000fda0003f06270 */
[----:B------:R-:W-:Y:S05]  /*0d30*/  @P0 BRA `(.L_x_10) ;  /* 0x00000004001c0947 */ /* 0x000fea0003800000 */
[----:B------:R-:W0:Y:S01]  /*0d40*/  LDC.64 R8, c[0x0][0x388] ;  /* 0x0000e200ff087b82 */ /* 0x000e220000000a00 */
[----:B------:R-:W-:Y:S01]  /*0d50*/  IMAD.MOV.U32 R10, RZ, RZ, 0x4 ;  /* 0x00000004ff0a7424 */ /* 0x000fe200078e00ff */
[----:B------:R-:W-:Y:S01]  /*0d60*/  MOV R20, R2 ;  /* 0x0000000200147202 */ /* 0x000fe20000000f00 */
[----:B------:R-:W-:Y:S02]  /*0d70*/  IMAD.MOV.U32 R12, RZ, RZ, 0x8 ;  /* 0x00000008ff0c7424 */ /* 0x000fe400078e00ff */
[----:B------:R-:W-:-:S04]  /*0d80*/  IMAD.WIDE R10, R21, R10, UR6 ;  /* 0x00000006150a7e25 */ /* 0x000fc8000f8e020a */
[----:B------:R-:W-:-:S07]  /*0d90*/  IMAD.WIDE R12, R21, R12, UR4 ;  /* 0x00000004150c7e25 */ /* 0x000fce000f8e020c */
.L_x_15:
[----:B01----:R-:W2:Y:S01]  /*0da0*/  LDG.E R15, desc[UR16][R4.64] ;  /* 0x00000010040f7981 */ /* 0x003ea2000c1e1900 */
[----:B------:R-:W-:-:S03]  /*0db0*/  IMAD.MOV.U32 R14, RZ, RZ, 0x4 ;  /* 0x00000004ff0e7424 */ /* 0x000fc600078e00ff */
[----:B------:R1:W5:Y:S01]  /*0dc0*/  LDG.E R18, desc[UR16][R10.64] ;  /* 0x000000100a127981 */ /* 0x000362000c1e1900 */
[----:B--2---:R-:W-:-:S04]  /*0dd0*/  IMAD.IADD R15, R15, 0x1, R20 ;  /* 0x000000010f0f7824 */ /* 0x004fc800078e0214 */
[----:B0-----:R-:W-:-:S05]  /*0de0*/  IMAD.WIDE R16, R15, 0x4, R8 ;  /* 0x000000040f107825 */ /* 0x001fca00078e0208 */
[----:B------:R-:W2:Y:S02]  /*0df0*/  LDG.E R25, desc[UR16][R16.64] ;  /* 0x0000001010197981 */ /* 0x000ea4000c1e1900 */
[----:B--2---:R-:W-:-:S05]  /*0e00*/  IMAD.WIDE R14, R25, R14, UR6 ;  /* 0x00000006190e7e25 */ /* 0x004fca000f8e020e */
[----:B------:R-:W2:Y:S01]  /*0e10*/  LDG.E R19, desc[UR16][R14.64] ;  /* 0x000000100e137981 */ /* 0x000ea2000c1e1900 */
[----:B------:R-:W-:Y:S05]  /*0e20*/  YIELD ;  /* 0x0000000000007946 */ /* 0x000fea0003800000 */
[----:B------:R-:W-:Y:S01]  /*0e30*/  BSSY.RECONVERGENT B0, `(.L_x_11) ;  /* 0x0000018000007945 */ /* 0x000fe20003800200 */
[----:B------:R-:W-:Y:S01]  /*0e40*/  VIADD R20, R20, 0x20 ;  /* 0x0000002014147836 */ /* 0x000fe20000000000 */
[----:B--2---:R-:W-:-:S13]  /*0e50*/  ISETP.NE.AND P0, PT, R19, -0x1, PT ;  /* 0xffffffff1300780c */ /* 0x004fda0003f05270 */
[----:B-1----:R-:W-:Y:S05]  /*0e60*/  @P0 BRA `(.L_x_12) ;  /* 0x0000000000500947 */ /* 0x002fea0003800000 */
[----:B------:R-:W0:Y:S01]  /*0e70*/  S2R R17, SR_LANEID ;  /* 0x0000000000117919 */ /* 0x000e220000000000 */
[----:B------:R-:W1:Y:S01]  /*0e80*/  S2UR UR14, SR_CgaCtaId ;  /* 0x00000000000e79c3 */ /* 0x000e620000008800 */
[----:B------:R-:W-:Y:S01]  /*0e90*/  VOTEU.ANY UR15, UPT, PT ;  /* 0x00000000000f7886 */ /* 0x000fe200038e0100 */
[----:B------:R-:W-:Y:S01]  /*0ea0*/  UMOV UR13, 0x400 ;  /* 0x00000400000d7882 */ /* 0x000fe20000000000 */
[----:B------:R-:W0:Y:S01]  /*0eb0*/  FLO.U32 R24, UR15 ;  /* 0x0000000f00187d00 */ /* 0x000e2200080e0000 */
[----:B------:R-:W2:Y:S01]  /*0ec0*/  S2R R16, SR_LTMASK ;  /* 0x0000000000107919 */ /* 0x000ea20000003900 */
[----:B-----5:R-:W-:-:S05]  /*0ed0*/  VIADD R27, R18, 0x1 ;  /* 0x00000001121b7836 */ /* 0x020fca0000000000 */
[----:B------:R-:W-:Y:S01]  /*0ee0*/  STG.E desc[UR16][R14.64], R27 ;  /* 0x0000001b0e007986 */ /* 0x000fe2000c101910 */
[----:B------:R-:W3:Y:S01]  /*0ef0*/  POPC R22, UR15 ;  /* 0x0000000f00167d09 */ /* 0x000ee20008000000 */
[----:B-1----:R-:W-:Y:S01]  /*0f00*/  ULEA UR13, UR14, UR13, 0x18 ;  /* 0x0000000d0e0d7291 */ /* 0x002fe2000f8ec0ff */
[----:B0-----:R-:W-:Y:S02]  /*0f10*/  ISETP.EQ.U32.AND P0, PT, R24, R17, PT ;  /* 0x000000111800720c */ /* 0x001fe40003f02070 */
[----:B--2---:R-:W-:-:S06]  /*0f20*/  LOP3.LUT R26, R16, UR15, RZ, 0xc0, !PT ;  /* 0x0000000f101a7c12 */ /* 0x004fcc000f8ec0ff */
[----:B------:R-:W0:Y:S05]  /*0f30*/  POPC R26, R26 ;  /* 0x0000001a001a7309 */ /* 0x000e2a0000000000 */
[----:B---3--:R-:W1:Y:S04]  /*0f40*/  @P0 ATOMS.ADD R29, [UR13], R22 ;  /* 0x00000016ff1d098c */ /* 0x008e68000800000d */
[----:B-1----:R-:W0:Y:S02]  /*0f50*/  SHFL.IDX PT, R17, R29, R24, 0x1f ;  /* 0x00001f181d117589 */ /* 0x002e2400000e0000 */
[----:B0-----:R-:W-:-:S04]  /*0f60*/  IMAD.IADD R17, R17, 0x1, R26 ;  /* 0x0000000111117824 */ /* 0x001fc800078e021a */
[----:B------:R-:W-:-:S05]  /*0f70*/  IMAD.WIDE R16, R17, 0x4, R6 ;  /* 0x0000000411107825 */ /* 0x000fca00078e0206 */
[----:B------:R0:W-:Y:S04]  /*0f80*/  STG.E desc[UR16][R16.64], R25 ;  /* 0x0000001910007986 */ /* 0x0001e8000c101910 */
[----:B------:R0:W5:Y:S04]  /*0f90*/  LDG.E R19, desc[UR16][R14.64] ;  /* 0x000000100e137981 */ /* 0x000168000c1e1900 */
[----:B------:R0:W5:Y:S02]  /*0fa0*/  LDG.E R18, desc[UR16][R10.64] ;  /* 0x000000100a127981 */ /* 0x000164000c1e1900 */
.L_x_12:
[----:B------:R-:W-:Y:S05]  /*0fb0*/  BSYNC.RECONVERGENT B0 ;  /* 0x0000000000007941 */ /* 0x000fea0003800200 */
.L_x_11:
[----:B-----5:R-:W-:Y:S01]  /*0fc0*/  IADD3 R18, PT, PT, R18, 0x1, RZ ;  /* 0x0000000112127810 */ /* 0x020fe20007ffe0ff */
[----:B------:R-:W-:Y:S01]  /*0fd0*/  BSSY.RECONVERGENT B0, `(.L_x_13) ;  /* 0x000001c000007945 */ /* 0x000fe20003800200 */
[----:B------:R-:W-:Y:S02]  /*0fe0*/  ISETP.GE.AND P1, PT, R20, R23, PT ;  /* 0x000000171400720c */ /* 0x000fe40003f26270 */
[----:B------:R-:W-:-:S13]  /*0ff0*/  ISETP.NE.AND P0, PT, R19, R18, PT ;  /* 0x000000121300720c */ /* 0x000fda0003f05270 */
[----:B------:R-:W-:Y:S05]  /*1000*/  @P0 BRA `(.L_x_14) ;  /* 0x0000000000600947 */ /* 0x000fea0003800000 */
[----:B0-----:R-:W-:Y:S01]  /*1010*/  IMAD.MOV.U32 R14, RZ, RZ, 0x8 ;  /* 0x00000008ff0e7424 */ /* 0x001fe200078e00ff */
[----:B------:R-:W2:Y:S03]  /*1020*/  LDG.E.64 R16, desc[UR16][R12.64] ;  /* 0x000000100c107981 */ /* 0x000ea6000c1e1b00 */
[----:B------:R-:W-:-:S05]  /*1030*/  IMAD.WIDE R14, R25, R14, UR4 ;  /* 0x00000004190e7e25 */ /* 0x000fca000f8e020e */
[----:B------:R-:W2:Y:S01]  /*1040*/  LDG.E.64 R18, desc[UR16][R14.64] ;  /* 0x000000100e127981 */ /* 0x000ea2000c1e1b00 */
[----:B------:R-:W0:Y:S01]  /*1050*/  S2R R27, SR_LANEID ;  /* 0x00000000001b7919 */ /* 0x000e220000000000 */
[----:B------:R-:W1:Y:S01]  /*1060*/  S2UR UR14, SR_CgaCtaId ;  /* 0x00000000000e79c3 */ /* 0x000e620000008800 */
[----:B------:R-:W-:Y:S02]  /*1070*/  VOTEU.ANY UR15, UPT, PT ;  /* 0x00000000000f7886 */ /* 0x000fe400038e0100 */
[----:B------:R-:W0:Y:S01]  /*1080*/  FLO.U32 R26, UR15 ;  /* 0x0000000f001a7d00 */ /* 0x000e2200080e0000 */
[----:B------:R-:W-:-:S07]  /*1090*/  UMOV UR13, 0x400 ;  /* 0x00000400000d7882 */ /* 0x000fce0000000000 */
[----:B------:R-:W3:Y:S01]  /*10a0*/  POPC R24, UR15 ;  /* 0x0000000f00187d09 */ /* 0x000ee20008000000 */
[----:B------:R-:W4:Y:S01]  /*10b0*/  S2R R28, SR_LTMASK ;  /* 0x00000000001c7919 */ /* 0x000f220000003900 */
[----:B-1----:R-:W-:Y:S01]  /*10c0*/  ULEA UR13, UR14, UR13, 0x18 ;  /* 0x0000000d0e0d7291 */ /* 0x002fe2000f8ec0ff */
[----:B0-----:R-:W-:-:S13]  /*10d0*/  ISETP.EQ.U32.AND P0, PT, R26, R27, PT ;  /* 0x0000001b1a00720c */ /* 0x001fda0003f02070 */
[----:B---3--:R-:W0:Y:S01]  /*10e0*/  @P0 ATOMS.ADD R27, [UR13+0x4], R24 ;  /* 0x00000418ff1b098c */ /* 0x008e22000800000d */
[----:B----4-:R-:W-:-:S04]  /*10f0*/  LOP3.LUT R28, R28, UR15, RZ, 0xc0, !PT ;  /* 0x0000000f1c1c7c12 */ /* 0x010fc8000f8ec0ff */
[----:B------:R-:W1:Y:S01]  /*1100*/  POPC R29, R28 ;  /* 0x0000001c001d7309 */ /* 0x000e620000000000 */
[----:B0-----:R-:W1:Y:S02]  /*1110*/  SHFL.IDX PT, R22, R27, R26, 0x1f ;  /* 0x00001f1a1b167589 */ /* 0x001e6400000e0000 */
[----:B-1----:R-:W-:Y:S02]  /*1120*/  IMAD.IADD R22, R22, 0x1, R29 ;  /* 0x0000000116167824 */ /* 0x002fe400078e021d */
[----:B------:R-:W-:Y:S01]  /*1130*/  IMAD.MOV.U32 R29, RZ, RZ, 0x8 ;  /* 0x00000008ff1d7424 */ /* 0x000fe200078e00ff */
[----:B--2---:R-:W-:-:S03]  /*1140*/  DADD R16, R16, R18 ;  /* 0x0000000010107229 */ /* 0x004fc60000000012 */
[----:B------:R-:W-:-:S04]  /*1150*/  IMAD.WIDE R18, R22, R29, UR8 ;  /* 0x0000000816127e25 */ /* 0x000fc8000f8e021d */
[----:B------:R1:W-:Y:S04]  /*1160*/  STG.E.64 desc[UR16][R14.64], R16 ;  /* 0x000000100e007986 */ /* 0x0003e8000c101b10 */
[----:B------:R1:W-:Y:S04]  /*1170*/  STG.E desc[UR16][R18.64], R25 ;  /* 0x0000001912007986 */ /* 0x0003e8000c101910 */
[----:B------:R1:W-:Y:S02]  /*1180*/  STG.E desc[UR16][R18.64+0x4], R21 ;  /* 0x0000041512007986 */ /* 0x0003e4000c101910 */
.L_x_14:
[----:B------:R-:W-:Y:S05]  /*1190*/  BSYNC.RECONVERGENT B0 ;  /* 0x0000000000007941 */ /* 0x000fea0003800200 */
.L_x_13:
[----:B------:R-:W-:Y:S05]  /*11a0*/  @!P1 BRA `(.L_x_15) ;  /* 0xfffffff800fc9947 */ /* 0x000fea000383ffff */
.L_x_10:
[----:B------:R-:W-:Y:S05]  /*11b0*/  WARPSYNC.ALL ;  /* 0x0000000000007948 */ /* 0x000fea0003800000 */
[----:B------:R-:W2:Y:S08]  /*11c0*/  S2UR UR14, SR_CgaCtaId ;  /* 0x00000000000e79c3 */ /* 0x000eb00000008800 */
[----:B------:R-:W-:Y:S06]  /*11d0*/  BAR.SYNC.DEFER_BLOCKING 0x0 ;  /* 0x0000000000007b1d */ /* 0x000fec0000010000 */
[----:B------:R-:W-:-:S02]  /*11e0*/  UMOV UR13, 0x400 ;  /* 0x00000400000d7882 */ /* 0x000fc40000000000 */
[----:B--2---:R-:W-:-:S06]  /*11f0*/  ULEA UR13, UR14, UR13, 0x18 ;  /* 0x0000000d0e0d7291 */ /* 0x004fcc000f8ec0ff */
[----:B0-----:R-:W-:-:S05]  /*1200*/  IMAD.U32 R11, RZ, RZ, UR13 ;  /* 0x0000000dff0b7e24 */ /* 0x001fca000f8e00ff */
[----:B------:R-:W0:Y:S02]  /*1210*/  LDS R5, [R11] ;  /* 0x000000000b057984 */ /* 0x000e240000000800 */
[----:B0-----:R-:W-:-:S13]  /*1220*/  ISETP.GE.AND P0, PT, R0, R5, PT ;  /* 0x000000050000720c */ /* 0x001fda0003f06270 */
[----:B------:R-:W-:Y:S05]  /*1230*/  @!P0 BRA `(.L_x_16) ;  /* 0xfffffff800988947 */ /* 0x000fea000383ffff */
.L_x_9:
[----:B------:R-:W-:Y:S01]  /*1240*/  ISETP.NE.AND P0, PT, R2, RZ, PT ;  /* 0x000000ff0200720c */ /* 0x000fe20003f05270 */
[----:B------:R-:W-:-:S12]  /*1250*/  BSSY.RECONVERGENT B0, `(.L_x_17) ;  /* 0x000000d000007945 */ /* 0x000fd80003800200 */
[----:B------:R-:W-:Y:S05]  /*1260*/  @P0 BRA `(.L_x_18) ;  /* 0x00000000002c0947 */ /* 0x000fea0003800000 */
[----:B------:R-:W-:Y:S01]  /*1270*/  IMAD.WIDE R4, R5, 0x4, R6 ;  /* 0x0000000405047825 */ /* 0x000fe200078e0206 */
[----:B------:R-:W0:Y:S05]  /*1280*/  LDS R0, [R11+0x4] ;  /* 0x000004000b007984 */ /* 0x000e2a0000000800 */
[----:B------:R-:W2:Y:S02]  /*1290*/  LDG.E R4, desc[UR16][R4.64+-0x4] ;  /* 0xfffffc1004047981 */ /* 0x000ea4000c1e1900 */
[----:B--2---:R-:W-:-:S13]  /*12a0*/  R2UR UR14, R4 ;  /* 0x00000000040e72ca */ /* 0x004fda00000e0000 */
[----:B------:R-:W-:-:S06]  /*12b0*/  UIMAD.WIDE UR14, UR14, 0x4, UR6 ;  /* 0x000000040e0e78a5 */ /* 0x000fcc000f8e0206 */
[----:B------:R-:W-:Y:S01]  /*12c0*/  IMAD.U32 R8, RZ, RZ, UR14 ;  /* 0x0000000eff087e24 */ /* 0x000fe2000f8e00ff */
[----:B------:R-:W-:-:S05]  /*12d0*/  MOV R9, UR15 ;  /* 0x0000000f00097c02 */ /* 0x000fca0008000f00 */
[----:B------:R-:W2:Y:S01]  /*12e0*/  LDG.E R8, desc[UR16][R8.64] ;  /* 0x0000001008087981 */ /* 0x000ea2000c1e1900 */
[----:B0-----:R-:W-:-:S05]  /*12f0*/  VIADD R0, R0, 0xffffffff ;  /* 0xffffffff00007836 */ /* 0x001fca0000000000 */
[----:B------:R0:W-:Y:S04]  /*1300*/  STS [R11+0x4], R0 ;  /* 0x000004000b007388 */ /* 0x0001e80000000800 */
[----:B--2---:R0:W-:Y:S02]  /*1310*/  STS [R11], R8 ;  /* 0x000000080b007388 */ /* 0x0041e40000000800 */
.L_x_18:
[----:B------:R-:W-:Y:S05]  /*1320*/  BSYNC.RECONVERGENT B0 ;  /* 0x0000000000007941 */ /* 0x000fea0003800200 */
.L_x_17:
[----:B------:R-:W-:Y:S06]  /*1330*/  BAR.SYNC.DEFER_BLOCKING 0x0 ;  /* 0x0000000000007b1d */ /* 0x000fec0000010000 */
[----:B------:R-:W2:Y:S02]  /*1340*/  LDS.64 R4, [R11] ;  /* 0x000000000b047984 */ /* 0x000ea40000000a00 */
[----:B--2---:R-:W-:-:S13]  /*1350*/  ISETP.GE.AND P0, PT, R4, 0x1, PT ;  /* 0x000000010400780c */ /* 0x004fda0003f06270 */
[----:B------:R-:W-:Y:S05]  /*1360*/  @!P0 BRA `(.L_x_19) ;  /* 0x0000000400c88947 */ /* 0x000fea0003800000 */
[----:B------:R-:W-:Y:S01]  /*1370*/  IMAD.MOV.U32 R10, RZ, RZ, R4 ;  /* 0x000000ffff0a7224 */ /* 0x000fe200078e0004 */
[----:B------:R-:W2:Y:S01]  /*1380*/  LDCU.64 UR18, c[0x0][0x3d0] ;  /* 0x00007a00ff1277ac */ /* 0x000ea20008000a00 */
[----:B0-----:R-:W-:Y:S01]  /*1390*/  IMAD.MOV.U32 R11, RZ, RZ, R5 ;  /* 0x000000ffff0b7224 */ /* 0x001fe200078e0005 */
[----:B------:R-:W0:Y:S01]  /*13a0*/  LDCU.64 UR26, c[0x0][0x3c8] ;  /* 0x00007900ff1a77ac */ /* 0x000e220008000a00 */
[----:B------:R-:W3:Y:S01]  /*13b0*/  LDCU.64 UR20, c[0x0][0x3d0] ;  /* 0x00007a00ff1477ac */ /* 0x000ee20008000a00 */
[----:B------:R-:W4:Y:S04]  /*13c0*/  LDCU.64 UR22, c[0x0][0x3c0] ;  /* 0x00007800ff1677ac */ /* 0x000f280008000a00 */
.L_x_26:
[----:B-1----:R-:W-:Y:S01]  /*13d0*/  IMAD.IADD R4, R11, 0x1, -R2 ;  /* 0x000000010b047824 */ /* 0x002fe200078e0a02 */
[----:B------:R-:W-:Y:S04]  /*13e0*/  BSSY.RECONVERGENT B0, `(.L_x_20) ;  /* 0x0000063000007945 */ /* 0x000fe80003800200 */
[----:B------:R-:W-:-:S13]  /*13f0*/  ISETP.GE.AND P0, PT, R4, 0x1, PT ;  /* 0x000000010400780c */ /* 0x000fda0003f06270 */
[----:B------:R-:W-:Y:S05]  /*1400*/  @!P0 BRA `(.L_x_21) ;  /* 0x0000000400808947 */ /* 0x000fea0003800000 */
[----:B-1----:R-:W-:-:S04]  /*1410*/  IMAD.MOV.U32 R17, RZ, RZ, 0x8 ;  /* 0x00000008ff117424 */ /* 0x002fc800078e00ff */
[----:B------:R-:W-:-:S05]  /*1420*/  IMAD.WIDE.U32 R16, R4, R17, UR8 ;  /* 0x0000000804107e25 */ /* 0x000fca000f8e0011 */
[----:B------:R-:W5:Y:S01]  /*1430*/  LDG.E R5, desc[UR16][R16.64] ;  /* 0x0000001010057981 */ /* 0x000f62000c1e1900 */
[----:B------:R-:W-:-:S05]  /*1440*/  MOV R8, 0x4 ;  /* 0x0000000400087802 */ /* 0x000fca0000000f00 */
[----:B-----5:R-:W-:-:S06]  /*1450*/  IMAD.WIDE R8, R5, R8, UR6 ;  /* 0x0000000605087e25 */ /* 0x020fcc000f8e0208 */
[----:B------:R-:W5:Y:S02]  /*1460*/  LDG.E R9, desc[UR16][R8.64] ;  /* 0x0000001008097981 */ /* 0x000f64000c1e1900 */
[----:B-----5:R-:W-:-:S13]  /*1470*/  ISETP.NE.AND P0, PT, R9, R10, PT ;  /* 0x0000000a0900720c */ /* 0x020fda0003f05270 */
[----:B------:R-:W-:Y:S05]  /*1480*/  @P0 BRA `(.L_x_21) ;  /* 0x0000000400600947 */ /* 0x000fea0003800000 */
[----:B------:R-:W5:Y:S01]  /*1490*/  LDG.E R8, desc[UR16][R16.64+0x4] ;  /* 0x0000041010087981 */ /* 0x000f62000c1e1900 */
[----:B------:R-:W-:Y:S01]  /*14a0*/  IMAD.SHL.U32 R24, R5, 0x8, RZ ;  /* 0x0000000805187824 */ /* 0x000fe200078e00ff */
[----:B------:R-:W-:-:S04]  /*14b0*/  SHF.R.S32.HI R0, RZ, 0x1f, R5 ;  /* 0x0000001fff007819 */ /* 0x000fc80000011405 */
[----:B------:R-:W-:Y:S02]  /*14c0*/  SHF.L.U64.HI R25, R5, 0x3, R0 ;  /* 0x0000000305197819 */ /* 0x000fe40000010200 */
[----:B------:R-:W-:-:S04]  /*14d0*/  IADD3 R14, P0, PT, R24, UR4, RZ ;  /* 0x00000004180e7c10 */ /* 0x000fc8000ff1e0ff */
[----:B------:R-:W-:-:S06]  /*14e0*/  IADD3.X R15, PT, PT, R25, UR5, RZ, P0, !PT ;  /* 0x00000005190f7c10 */ /* 0x000fcc00087fe4ff */
[----:B------:R-:W2:Y:S01]  /*14f0*/  LDG.E.64 R14, desc[UR16][R14.64] ;  /* 0x000000100e0e7981 */ /* 0x000ea2000c1e1b00 */
[----:B------:R-:W-:Y:S02]  /*1500*/  IMAD.MOV.U32 R13, RZ, RZ, 0x8 ;  /* 0x00000008ff0d7424 */ /* 0x000fe400078e00ff */
[----:B------:R-:W-:Y:S02]  /*1510*/  IMAD.MOV.U32 R10, RZ, RZ, 0x1 ;  /* 0x00000001ff0a7424 */ /* 0x000fe400078e00ff */
[----:B-----5:R-:W-:-:S06]  /*1520*/  IMAD.WIDE R12, R8, R13, UR4 ;  /* 0x00000004080c7e25 */ /* 0x020fcc000f8e020d */
[----:B------:R-:W5:Y:S01]  /*1530*/  LDG.E.64 R12, desc[UR16][R12.64] ;  /* 0x000000100c0c7981 */ /* 0x000f62000c1e1b00 */
[----:B------:R-:W-:Y:S01]  /*1540*/  BSSY.RECONVERGENT B1, `(.L_x_22) ;  /* 0x0000015000017945 */ /* 0x000fe20003800200 */
[----:B--2---:R-:W1:Y:S02]  /*1550*/  MUFU.RCP64H R11, R15 ;  /* 0x0000000f000b7308 */ /* 0x004e640000001800 */
[----:B-1----:R-:W-:-:S08]  /*1560*/  DFMA R16, -R14, R10, 1 ;  /* 0x3ff000000e10742b */ /* 0x002fd0000000010a */
[----:B------:R-:W-:-:S08]  /*1570*/  DFMA R16, R16, R16, R16 ;  /* 0x000000101010722b */ /* 0x000fd00000000010 */
[----:B------:R-:W-:-:S08]  /*1580*/  DFMA R16, R10, R16, R10 ;  /* 0x000000100a10722b */ /* 0x000fd0000000000a */
[----:B------:R-:W-:-:S08]  /*1590*/  DFMA R10, -R14, R16, 1 ;  /* 0x3ff000000e0a742b */ /* 0x000fd00000000110 */
[----:B------:R-:W-:-:S08]  /*15a0*/  DFMA R10, R16, R10, R16 ;  /* 0x0000000a100a722b */ /* 0x000fd00000000010 */
[----:B-----5:R-:W-:Y:S01]  /*15b0*/  DMUL R16, R12, R10 ;  /* 0x0000000a0c107228 */ /* 0x020fe20000000000 */
[----:B------:R-:W-:-:S07]  /*15c0*/  FSETP.GEU.AND P1, PT, |R13|, 6.5827683646048100446e-37, PT ;  /* 0x036000000d00780b */ /* 0x000fce0003f2e200 */
[----:B------:R-:W-:-:S08]  /*15d0*/  DFMA R18, -R14, R16, R12 ;  /* 0x000000100e12722b */ /* 0x000fd0000000010c */
[----:B------:R-:W-:Y:S01]  /*15e0*/  DFMA R10, R10, R18, R16 ;  /* 0x000000120a0a722b */ /* 0x000fe20000000010 */
[----:B------:R-:W-:Y:S02]  /*15f0*/  IMAD.U32 R16, RZ, RZ, UR10 ;  /* 0x0000000aff107e24 */ /* 0x000fe4000f8e00ff */
[----:B------:R-:W-:Y:S02]  /*1600*/  IMAD.U32 R17, RZ, RZ, UR11 ;  /* 0x0000000bff117e24 */ /* 0x000fe4000f8e00ff */
[----:B------:R-:W-:-:S05]  /*1610*/  IMAD.WIDE R8, R8, 0x8, R16 ;  /* 0x0000000808087825 */ /* 0x000fca00078e0210 */
[----:B------:R-:W-:-:S05]  /*1620*/  FFMA R0, RZ, R15, R11 ;  /* 0x0000000fff007223 */ /* 0x000fca000000000b */
[----:B------:R-:W-:-:S13]  /*1630*/  FSETP.GT.AND P0, PT, |R0|, 1.469367938527859385e-39, PT ;  /* 0x001000000000780b */ /* 0x000fda0003f04200 */
[----:B------:R-:W-:Y:S05]  /*1640*/  @P0 BRA P1, `(.L_x_23) ;  /* 0x0000000000100947 */ /* 0x000fea0000800000 */
[----:B------:R-:W-:-:S07]  /*1650*/  MOV R0, 0x1670 ;  /* 0x0000167000007802 */ /* 0x000fce0000000f00 */
[----:B0--34-:R-:W-:Y:S05]  /*1660*/  CALL.REL.NOINC `($__internal_0_$__cuda_sm20_div_rn_f64_full) ;  /* 0x00000004001c7944 */ /* 0x019fea0003c00000 */
[----:B------:R-:W-:Y:S01]  /*1670*/  MOV R10, R18 ;  /* 0x00000012000a7202 */ /* 0x000fe20000000f00 */
[----:B------:R-:W-:-:S07]  /*1680*/  IMAD.MOV.U32 R11, RZ, RZ, R19 ;  /* 0x000000ffff0b7224 */ /* 0x000fce00078e0013 */
.L_x_23:
[----:B0--34-:R-:W-:Y:S05]  /*1690*/  BSYNC.RECONVERGENT B1 ;  /* 0x0000000000017941 */ /* 0x019fea0003800200 */
.L_x_22:
[----:B------:R-:W-:Y:S01]  /*16a0*/  UIMAD.WIDE.U32 UR14, UR12, 0x8, UR18 ;  /* 0x000000080c0e78a5 */ /* 0x000fe2000f8e0012 */
[----:B------:R-:W-:-:S04]  /*16b0*/  IADD3 R18, P0, PT, R24, UR20, RZ ;  /* 0x0000001418127c10 */ /* 0x000fc8000ff1e0ff */
[----:B------:R-:W-:Y:S01]  /*16c0*/  IADD3.X R19, PT, PT, R25, UR21, RZ, P0, !PT ;  /* 0x0000001519137c10 */ /* 0x000fe200087fe4ff */
[----:B------:R-:W-:Y:S02]  /*16d0*/  IMAD.U32 R20, RZ, RZ, UR14 ;  /* 0x0000000eff147e24 */ /* 0x000fe4000f8e00ff */
[----:B------:R-:W-:-:S03]  /*16e0*/  IMAD.U32 R21, RZ, RZ, UR15 ;  /* 0x0000000fff157e24 */ /* 0x000fc6000f8e00ff */
[----:B------:R-:W2:Y:S04]  /*16f0*/  LDG.E.64 R18, desc[UR16][R18.64] ;  /* 0x0000001012127981 */ /* 0x000ea8000c1e1b00 */
[----:B------:R-:W2:Y:S01]  /*1700*/  LDG.E.64 R16, desc[UR16][R20.64] ;  /* 0x0000001014107981 */ /* 0x000ea2000c1e1b00 */
[----:B------:R-:W-:-:S04]  /*1710*/  IADD3 R12, P0, PT, R24, UR10, RZ ;  /* 0x0000000a180c7c10 */ /* 0x000fc8000ff1e0ff */
[----:B------:R-:W-:-:S05]  /*1720*/  IADD3.X R13, PT, PT, R25, UR11, RZ, P0, !PT ;  /* 0x0000000b190d7c10 */ /* 0x000fca00087fe4ff */
[----:B------:R-:W3:Y:S01]  /*1730*/  LDG.E.64 R14, desc[UR16][R12.64] ;  /* 0x000000100c0e7981 */ /* 0x000ee2000c1e1b00 */
[----:B------:R-:W-:Y:S01]  /*1740*/  IMAD.MOV.U32 R0, RZ, RZ, RZ ;  /* 0x000000ffff007224 */ /* 0x000fe200078e00ff */
[----:B--2---:R-:W-:-:S08]  /*1750*/  DADD R16, R16, -R18 ;  /* 0x0000000010107229 */ /* 0x004fd00000000812 */
[----:B------:R-:W-:Y:S02]  /*1760*/  DSETP.MAX.AND P0, P1, RZ, R16, PT ;  /* 0x00000010ff00722a */ /* 0x000fe4000390f000 */
[----:B------:R-:W-:Y:S01]  /*1770*/  IMAD.MOV.U32 R27, RZ, RZ, R17 ;  /* 0x000000ffff1b7224 */ /* 0x000fe200078e0011 */
[----:B------:R-:W-:Y:S01]  /*1780*/  MOV R23, R16 ;  /* 0x0000001000177202 */ /* 0x000fe20000000f00 */
[----:B------:R-:W-:-:S03]  /*1790*/  IMAD.MOV.U32 R16, RZ, RZ, RZ ;  /* 0x000000ffff107224 */ /* 0x000fc600078e00ff */
[----:B------:R-:W-:Y:S02]  /*17a0*/  FSEL R29, R0, R27, P0 ;  /* 0x0000001b001d7208 */ /* 0x000fe40000000000 */
[----:B------:R-:W-:-:S05]  /*17b0*/  SEL R16, R16, R23, P0 ;  /* 0x0000001710107207 */ /* 0x000fca0000000000 */
[----:B------:R-:W-:-:S05]  /*17c0*/  @P1 LOP3.LUT R29, R27, 0x80000, RZ, 0xfc, !PT ;  /* 0x000800001b1d1812 */ /* 0x000fca00078efcff */
[----:B------:R-:W-:Y:S01]  /*17d0*/  IMAD.MOV.U32 R17, RZ, RZ, R29 ;  /* 0x000000ffff117224 */ /* 0x000fe200078e001d */
[----:B------:R-:W-:Y:S02]  /*17e0*/  IADD3 R0, P0, PT, R5, UR24, RZ ;  /* 0x0000001805007c10 */ /* 0x000fe4000ff1e0ff */
[----:B------:R-:W-:-:S03]  /*17f0*/  SHF.R.S32.HI R5, RZ, 0x1f, R5 ;  /* 0x0000001fff057819 */ /* 0x000fc60000011405 */
[----:B---3--:R-:W-:Y:S02]  /*1800*/  DADD R16, R16, R14 ;  /* 0x0000000010107229 */ /* 0x008fe4000000000e */
[----:B------:R-:W-:Y:S01]  /*1810*/  IMAD.X R5, RZ, RZ, R5, P0 ;  /* 0x000000ffff057224 */ /* 0x000fe200000e0605 */
[----:B------:R-:W-:Y:S01]  /*1820*/  LEA R14, P0, R0, UR26, 0x2 ;  /* 0x0000001a000e7c11 */ /* 0x000fe2000f8010ff */
[----:B------:R-:W-:-:S04]  /*1830*/  IMAD.MOV.U32 R19, RZ, RZ, 0x1 ;  /* 0x00000001ff137424 */ /* 0x000fc800078e00ff */
[----:B------:R-:W-:Y:S01]  /*1840*/  DMUL R16, R16, R10 ;  /* 0x0000000a10107228 */ /* 0x000fe20000000000 */
[----:B------:R-:W-:-:S06]  /*1850*/  LEA.HI.X R15, R0, UR27, R5, 0x2, P0 ;  /* 0x0000001b000f7c11 */ /* 0x000fcc00080f1405 */
[----:B------:R0:W-:Y:S04]  /*1860*/  REDG.E.ADD.F64.RN.STRONG.GPU desc[UR16][R8.64], R16 ;  /* 0x00000010080079a6 */ /* 0x0001e8000c12ff10 */
[----:B------:R-:W2:Y:S01]  /*1870*/  ATOMG.E.EXCH.STRONG.GPU PT, R14, desc[UR16][R14.64], R19 ;  /* 0x800000130e0e79a8 */ /* 0x000ea2000c1ef110 */
[----:B------:R-:W-:Y:S01]  /*1880*/  IADD3 R5, PT, PT, R4, -0x1, RZ ;  /* 0xffffffff04057810 */ /* 0x000fe20007ffe0ff */
[----:B------:R-:W-:Y:S01]  /*1890*/  IMAD.MOV.U32 R10, RZ, RZ, 0x8 ;  /* 0x00000008ff0a7424 */ /* 0x000fe200078e00ff */
[----:B------:R-:W-:Y:S03]  /*18a0*/  BSSY.RECONVERGENT B1, `(.L_x_24) ;  /* 0x0000008000017945 */ /* 0x000fe60003800200 */
[----:B------:R-:W-:Y:S01]  /*18b0*/  IMAD.WIDE.U32 R10, R5, R10, UR8 ;  /* 0x00000008050a7e25 */ /* 0x000fe2000f8e000a */
[----:B--2---:R-:W-:-:S13]  /*18c0*/  ISETP.NE.AND P0, PT, R14, RZ, PT ;  /* 0x000000ff0e00720c */ /* 0x004fda0003f05270 */
[----:B0-----:R-:W-:Y:S05]  /*18d0*/  @P0 BRA `(.L_x_25) ;  /* 0x0000000000100947 */ /* 0x001fea0003800000 */
[----:B------:R-:W2:Y:S01]  /*18e0*/  LDG.E.64 R12, desc[UR16][R12.64] ;  /* 0x000000100c0c7981 */ /* 0x000ea2000c1e1b00 */
[----:B------:R-:W-:-:S04]  /*18f0*/  IADD3 R24, P0, PT, R24, UR22, RZ ;  /* 0x0000001618187c10 */ /* 0x000fc8000ff1e0ff */
[----:B------:R-:W-:-:S05]  /*1900*/  IADD3.X R25, PT, PT, R25, UR23, RZ, P0, !PT ;  /* 0x0000001719197c10 */ /* 0x000fca00087fe4ff */
[----:B--2---:R0:W-:Y:S04]  /*1910*/  REDG.E.ADD.F64.RN.STRONG.GPU desc[UR16][R24.64], R12 ;  /* 0x0000000c180079a6 */ /* 0x0041e8000c12ff10 */
.L_x_25:
[----:B------:R-:W-:Y:S05]  /*1920*/  BSYNC.RECONVERGENT B1 ;  /* 0x0000000000017941 */ /* 0x000fea0003800200 */
.L_x_24:
[----:B------:R-:W2:Y:S01]  /*1930*/  LDG.E R8, desc[UR16][R10.64] ;  /* 0x000000100a087981 */ /* 0x000ea2000c1e1900 */
[----:B------:R-:W-:Y:S01]  /*1940*/  IMAD.MOV.U32 R9, RZ, RZ, 0x4 ;  /* 0x00000004ff097424 */ /* 0x000fe200078e00ff */
[----:B------:R-:W1:Y:S01]  /*1950*/  S2UR UR14, SR_CgaCtaId ;  /* 0x00000000000e79c3 */ /* 0x000e620000008800 */
[----:B------:R-:W-:Y:S02]  /*1960*/  UMOV UR13, 0x400 ;  /* 0x00000400000d7882 */ /* 0x000fe40000000000 */
[----:B-1----:R-:W-:-:S09]  /*1970*/  ULEA UR13, UR14, UR13, 0x18 ;  /* 0x0000000d0e0d7291 */ /* 0x002fd2000f8ec0ff */
[----:B------:R-:W1:Y:S01]  /*1980*/  LDS R0, [UR13] ;  /* 0x0000000dff007984 */ /* 0x000e620008000800 */
[----:B--2---:R-:W-:-:S06]  /*1990*/  IMAD.WIDE R8, R8, R9, UR6 ;  /* 0x0000000608087e25 */ /* 0x004fcc000f8e0209 */
[----:B------:R-:W2:Y:S01]  /*19a0*/  LDG.E R9, desc[UR16][R8.64] ;  /* 0x0000001008097981 */ /* 0x000ea2000c1e1900 */
[----:B-1----:R-:W-:-:S05]  /*19b0*/  VIADD R4, R0, 0xffffffff ;  /* 0xffffffff00047836 */ /* 0x002fca0000000000 */
[----:B--2---:R-:W-:-:S04]  /*19c0*/  ISETP.NE.AND P0, PT, R9, R4, PT ;  /* 0x000000040900720c */ /* 0x004fc80003f05270 */
[----:B------:R-:W-:-:S04]  /*19d0*/  ISETP.NE.AND P0, PT, R2, 0x1f, P0 ;  /* 0x0000001f0200780c */ /* 0x000fc80000705270 */
[----:B------:R-:W-:-:S13]  /*19e0*/  ISETP.NE.AND P1, PT, R9, R4, !P0 ;  /* 0x000000040900720c */ /* 0x000fda0004725270 */
[----:B------:R-:W-:-:S05]  /*19f0*/  @P1 IMAD.MOV R4, RZ, RZ, R0 ;  /* 0x000000ffff041224 */ /* 0x000fca00078e0200 */
[----:B------:R1:W-:Y:S02]  /*1a00*/  @!P0 STS.64 [UR13], R4 ;  /* 0x00000004ff008988 */ /* 0x0003e40008000a0d */
.L_x_21:
[----:B0-234-:R-:W-:Y:S05]  /*1a10*/  BSYNC.RECONVERGENT B0 ;  /* 0x0000000000007941 */ /* 0x01dfea0003800200 */
.L_x_20:
[----:B------:R-:W0:Y:S08]  /*1a20*/  S2UR UR14, SR_CgaCtaId ;  /* 0x00000000000e79c3 */ /* 0x000e300000008800 */
[----:B------:R-:W-:Y:S06]  /*1a30*/  BAR.SYNC.DEFER_BLOCKING 0x0 ;  /* 0x0000000000007b1d */ /* 0x000fec0000010000 */
[----:B------:R-:W-:-:S02]  /*1a40*/  UMOV UR13, 0x400 ;  /* 0x00000400000d7882 */ /* 0x000fc40000000000 */
[----:B0-----:R-:W-:-:S09]  /*1a50*/  ULEA UR13, UR14, UR13, 0x18 ;  /* 0x0000000d0e0d7291 */ /* 0x001fd2000f8ec0ff */
[----:B------:R-:W0:Y:S02]  /*1a60*/  LDS.64 R10, [UR13] ;  /* 0x0000000dff0a7984 */ /* 0x000e240008000a00 */
[----:B0-----:R-:W-:-:S13]  /*1a70*/  ISETP.GT.AND P0, PT, R10, RZ, PT ;  /* 0x000000ff0a00720c */ /* 0x001fda0003f04270 */
[----:B------:R-:W-:Y:S05]  /*1a80*/  @P0 BRA `(.L_x_26) ;  /* 0xfffffff800500947 */ /* 0x000fea000383ffff */
.L_x_19:
[----:B------:R-:W2:Y:S01]  /*1a90*/  LDCU UR13, c[0x0][0x380] ;  /* 0x00007000ff0d77ac */ /* 0x000ea20008000800 */
[----:B------:R-:W-:-:S04]  /*1aa0*/  UIADD3 UR12, UPT, UPT, UR12, 0x400, URZ ;  /* 0x000004000c0c7890 */ /* 0x000fc8000fffe0ff */
[----:B--2---:R-:W-:-:S09]  /*1ab0*/  UISETP.GT.AND UP0, UPT, UR12, UR13, UPT ;  /* 0x0000000d0c00728c */ /* 0x004fd2000bf04270 */
[----:B------:R-:W-:Y:S05]  /*1ac0*/  BRA.U !UP0, `(.L_x_27) ;  /* 0xffffffe508cc7547 */ /* 0x000fea000b83ffff */
[----:B------:R-:W-:Y:S05]  /*1ad0*/  EXIT ;  /* 0x000000000000794d */ /* 0x000fea0003800000 */
        .weak           $__internal_0_$__cuda_sm20_div_rn_f64_full
        .type           $__internal_0_$__cuda_sm20_div_rn_f64_full,@function
        .size           $__internal_0_$__cuda_sm20_div_rn_f64_full,(.L_x_34 - $__internal_0_$__cuda_sm20_div_rn_f64_full)
$__internal_0_$__cuda_sm20_div_rn_f64_full:
[----:B------:R-:W-:Y:S01]  /*1ae0*/  IMAD.MOV.U32 R11, RZ, RZ, R13 ;  /* 0x000000ffff0b7224 */ /* 0x000fe200078e000d */
[C---:B------:R-:W-:Y:S01]  /*1af0*/  FSETP.GEU.AND P0, PT, |R15|.reuse, 1.469367938527859385e-39, PT ;  /* 0x001000000f00780b */ /* 0x040fe20003f0e200 */
[----:B------:R-:W-:Y:S01]  /*1b00*/  IMAD.MOV.U32 R10, RZ, RZ, R12 ;  /* 0x000000ffff0a7224 */ /* 0x000fe200078e000c */
[----:B------:R-:W-:Y:S01]  /*1b10*/  LOP3.LUT R12, R15, 0x800fffff, RZ, 0xc0, !PT ;  /* 0x800fffff0f0c7812 */ /* 0x000fe200078ec0ff */
[----:B------:R-:W-:Y:S01]  /*1b20*/  IMAD.MOV.U32 R27, RZ, RZ, 0x1ca00000 ;  /* 0x1ca00000ff1b7424 */ /* 0x000fe200078e00ff */
[C---:B------:R-:W-:Y:S01]  /*1b30*/  FSETP.GEU.AND P2, PT, |R11|.reuse, 1.469367938527859385e-39, PT ;  /* 0x001000000b00780b */ /* 0x040fe20003f4e200 */
[----:B------:R-:W-:Y:S01]  /*1b40*/  IMAD.MOV.U32 R16, RZ, RZ, R10 ;  /* 0x000000ffff107224 */ /* 0x000fe200078e000a */
[----:B------:R-:W-:Y:S01]  /*1b50*/  LOP3.LUT R13, R12, 0x3ff00000, RZ, 0xfc, !PT ;  /* 0x3ff000000c0d7812 */ /* 0x000fe200078efcff */
[----:B------:R-:W-:Y:S01]  /*1b60*/  IMAD.MOV.U32 R18, RZ, RZ, 0x1 ;  /* 0x00000001ff127424 */ /* 0x000fe200078e00ff */
[----:B------:R-:W-:Y:S01]  /*1b70*/  MOV R12, R14 ;  /* 0x0000000e000c7202 */ /* 0x000fe20000000f00 */
[----:B------:R-:W-:Y:S01]  /*1b80*/  BSSY.RECONVERGENT B2, `(.L_x_28) ;  /* 0x000004f000027945 */ /* 0x000fe20003800200 */
[----:B------:R-:W-:-:S02]  /*1b90*/  LOP3.LUT R26, R11, 0x7ff00000, RZ, 0xc0, !PT ;  /* 0x7ff000000b1a7812 */ /* 0x000fc400078ec0ff */
[----:B------:R-:W-:Y:S01]  /*1ba0*/  LOP3.LUT R29, R15, 0x7ff00000, RZ, 0xc0, !PT ;  /* 0x7ff000000f1d7812 */ /* 0x000fe200078ec0ff */
[----:B------:R-:W-:-:S03]  /*1bb0*/  @!P0 DMUL R12, R14, 8.98846567431157953865e+307 ;  /* 0x7fe000000e0c8828 */ /* 0x000fc60000000000 */
[C---:B------:R-:W-:Y:S01]  /*1bc0*/  ISETP.GE.U32.AND P1, PT, R26.reuse, R29, PT ;  /* 0x0000001d1a00720c */ /* 0x040fe20003f26070 */
[----:B------:R-:W-:Y:S01]  /*1bd0*/  @!P2 IMAD.MOV.U32 R20, RZ, RZ, RZ ;  /* 0x000000ffff14a224 */ /* 0x000fe200078e00ff */
[----:B------:R-:W-:Y:S01]  /*1be0*/  @!P2 LOP3.LUT R17, R15, 0x7ff00000, RZ, 0xc0, !PT ;  /* 0x7ff000000f11a812 */ /* 0x000fe200078ec0ff */
[----:B------:R-:W0:Y:S03]  /*1bf0*/  MUFU.RCP64H R19, R13 ;  /* 0x0000000d00137308 */ /* 0x000e260000001800 */
[----:B------:R-:W-:Y:S02]  /*1c00*/  @!P2 ISETP.GE.U32.AND P3, PT, R26, R17, PT ;  /* 0x000000111a00a20c */ /* 0x000fe40003f66070 */
[C---:B------:R-:W-:Y:S02]  /*1c10*/  SEL R17, R27.reuse, 0x63400000, !P1 ;  /* 0x634000001b117807 */ /* 0x040fe40004800000 */
[----:B------:R-:W-:-:S02]  /*1c20*/  @!P2 SEL R21, R27, 0x63400000, !P3 ;  /* 0x634000001b15a807 */ /* 0x000fc40005800000 */
[--C-:B------:R-:W-:Y:S02]  /*1c30*/  LOP3.LUT R17, R17, 0x800fffff, R11.reuse, 0xf8, !PT ;  /* 0x800fffff11117812 */ /* 0x100fe400078ef80b */
[----:B------:R-:W-:Y:S02]  /*1c40*/  @!P2 LOP3.LUT R21, R21, 0x80000000, R11, 0xf8, !PT ;  /* 0x800000001515a812 */ /* 0x000fe400078ef80b */
[----:B------:R-:W-:Y:S02]  /*1c50*/  @!P0 LOP3.LUT R29, R13, 0x7ff00000, RZ, 0xc0, !PT ;  /* 0x7ff000000d1d8812 */ /* 0x000fe400078ec0ff */
[----:B------:R-:W-:-:S06]  /*1c60*/  @!P2 LOP3.LUT R21, R21, 0x100000, RZ, 0xfc, !PT ;  /* 0x001000001515a812 */ /* 0x000fcc00078efcff */
[----:B------:R-:W-:Y:S02]  /*1c70*/  @!P2 DFMA R16, R16, 2, -R20 ;  /* 0x400000001010a82b */ /* 0x000fe40000000814 */
[----:B0-----:R-:W-:-:S08]  /*1c80*/  DFMA R20, R18, -R12, 1 ;  /* 0x3ff000001214742b */ /* 0x001fd0000000080c */
[----:B------:R-:W-:-:S08]  /*1c90*/  DFMA R20, R20, R20, R20 ;  /* 0x000000141414722b */ /* 0x000fd00000000014 */
[----:B------:R-:W-:-:S08]  /*1ca0*/  DFMA R20, R18, R20, R18 ;  /* 0x000000141214722b */ /* 0x000fd00000000012 */
[----:B------:R-:W-:-:S08]  /*1cb0*/  DFMA R18, R20, -R12, 1 ;  /* 0x3ff000001412742b */ /* 0x000fd0000000080c */
[----:B------:R-:W-:-:S08]  /*1cc0*/  DFMA R18, R20, R18, R20 ;  /* 0x000000121412722b */ /* 0x000fd00000000014 */
[----:B------:R-:W-:-:S08]  /*1cd0*/  DMUL R20, R18, R16 ;  /* 0x0000001012147228 */ /* 0x000fd00000000000 */
[----:B------:R-:W-:-:S08]  /*1ce0*/  DFMA R22, R20, -R12, R16 ;  /* 0x8000000c1416722b */ /* 0x000fd00000000010 */
[----:B------:R-:W-:Y:S01]  /*1cf0*/  DFMA R22, R18, R22, R20 ;  /* 0x000000161216722b */ /* 0x000fe20000000014 */
[----:B------:R-:W-:Y:S01]  /*1d00*/  IMAD.MOV.U32 R20, RZ, RZ, R26 ;  /* 0x000000ffff147224 */ /* 0x000fe200078e001a */
[----:B------:R-:W-:-:S04]  /*1d10*/  @!P2 LOP3.LUT R20, R17, 0x7ff00000, RZ, 0xc0, !PT ;  /* 0x7ff000001114a812 */ /* 0x000fc800078ec0ff */
[----:B------:R-:W-:-:S04]  /*1d20*/  IADD3 R18, PT, PT, R20, -0x1, RZ ;  /* 0xffffffff14127810 */ /* 0x000fc80007ffe0ff */
[----:B------:R-:W-:Y:S01]  /*1d30*/  ISETP.GT.U32.AND P0, PT, R18, 0x7feffffe, PT ;  /* 0x7feffffe1200780c */ /* 0x000fe20003f04070 */
[----:B------:R-:W-:-:S05]  /*1d40*/  VIADD R18, R29, 0xffffffff ;  /* 0xffffffff1d127836 */ /* 0x000fca0000000000 */
[----:B------:R-:W-:-:S13]  /*1d50*/  ISETP.GT.U32.OR P0, PT, R18, 0x7feffffe, P0 ;  /* 0x7feffffe1200780c */ /* 0x000fda0000704470 */
[----:B------:R-:W-:Y:S05]  /*1d60*/  @P0 BRA `(.L_x_29) ;  /* 0x00000000006c0947 */ /* 0x000fea0003800000 */
[----:B------:R-:W-:-:S04]  /*1d70*/  LOP3.LUT R11, R15, 0x7ff00000, RZ, 0xc0, !PT ;  /* 0x7ff000000f0b7812 */ /* 0x000fc800078ec0ff */
[CC--:B------:R-:W-:Y:S02]  /*1d80*/  VIADDMNMX R10, R26.reuse, -R11.reuse, 0xb9600000, !PT ;  /* 0xb96000001a0a7446 */ /* 0x0c0fe4000780090b */
[----:B------:R-:W-:Y:S02]  /*1d90*/  ISETP.GE.U32.AND P0, PT, R26, R11, PT ;  /* 0x0000000b1a00720c */ /* 0x000fe40003f06070 */
[----:B------:R-:W-:Y:S02]  /*1da0*/  VIMNMX R10, PT, PT, R10, 0x46a00000, PT ;  /* 0x46a000000a0a7848 */ /* 0x000fe40003fe0100 */
[----:B------:R-:W-:-:S05]  /*1db0*/  SEL R27, R27, 0x63400000, !P0 ;  /* 0x634000001b1b7807 */ /* 0x000fca0004000000 */
[----:B------:R-:W-:Y:S02]  /*1dc0*/  IMAD.IADD R20, R10, 0x1, -R27 ;  /* 0x000000010a147824 */ /* 0x000fe400078e0a1b */
[----:B------:R-:W-:Y:S02]  /*1dd0*/  IMAD.MOV.U32 R10, RZ, RZ, RZ ;  /* 0x000000ffff0a7224 */ /* 0x000fe400078e00ff */
[----:B------:R-:W-:-:S06]  /*1de0*/  VIADD R11, R20, 0x7fe00000 ;  /* 0x7fe00000140b7836 */ /* 0x000fcc0000000000 */
[----:B------:R-:W-:-:S10]  /*1df0*/  DMUL R18, R22, R10 ;  /* 0x0000000a16127228 */ /* 0x000fd40000000000 */
[----:B------:R-:W-:-:S13]  /*1e00*/  FSETP.GTU.AND P0, PT, |R19|, 1.469367938527859385e-39, PT ;  /* 0x001000001300780b */ /* 0x000fda0003f0c200 */
[----:B------:R-:W-:Y:S05]  /*1e10*/  @P0 BRA `(.L_x_30) ;  /* 0x0000000000940947 */ /* 0x000fea0003800000 */
[----:B------:R-:W-:Y:S01]  /*1e20*/  DFMA R12, R22, -R12, R16 ;  /* 0x8000000c160c722b */ /* 0x000fe20000000010 */
[----:B------:R-:W-:-:S09]  /*1e30*/  IMAD.MOV.U32 R10, RZ, RZ, RZ ;  /* 0x000000ffff0a7224 */ /* 0x000fd200078e00ff */
[C---:B------:R-:W-:Y:S02]  /*1e40*/  FSETP.NEU.AND P0, PT, R13.reuse, RZ, PT ;  /* 0x000000ff0d00720b */ /* 0x040fe40003f0d000 */
[----:B------:R-:W-:-:S04]  /*1e50*/  LOP3.LUT R15, R13, 0x80000000, R15, 0x48, !PT ;  /* 0x800000000d0f7812 */ /* 0x000fc800078e480f */
[----:B------:R-:W-:-:S07]  /*1e60*/  LOP3.LUT R11, R15, R11, RZ, 0xfc, !PT ;  /* 0x0000000b0f0b7212 */ /* 0x000fce00078efcff */
[----:B------:R-:W-:Y:S05]  /*1e70*/  @!P0 BRA `(.L_x_30) ;  /* 0x00000000007c8947 */ /* 0x000fea0003800000 */
[----:B------:R-:W-:Y:S01]  /*1e80*/  IADD3 R13, PT, PT, -R20, RZ, RZ ;  /* 0x000000ff140d7210 */ /* 0x000fe20007ffe1ff */
[----:B------:R-:W-:Y:S01]  /*1e90*/  IMAD.MOV.U32 R12, RZ, RZ, RZ ;  /* 0x000000ffff0c7224 */ /* 0x000fe200078e00ff */
[----:B------:R-:W-:-:S05]  /*1ea0*/  DMUL.RP R10, R22, R10 ;  /* 0x0000000a160a7228 */ /* 0x000fca0000008000 */
[----:B------:R-:W-:-:S05]  /*1eb0*/  DFMA R12, R18, -R12, R22 ;  /* 0x8000000c120c722b */ /* 0x000fca0000000016 */
[----:B------:R-:W-:Y:S02]  /*1ec0*/  LOP3.LUT R15, R11, R15, RZ, 0x3c, !PT ;  /* 0x0000000f0b0f7212 */ /* 0x000fe400078e3cff */
[----:B------:R-:W-:-:S04]  /*1ed0*/  IADD3 R12, PT, PT, -R20, -0x43300000, RZ ;  /* 0xbcd00000140c7810 */ /* 0x000fc80007ffe1ff */
[----:B------:R-:W-:-:S04]  /*1ee0*/  FSETP.NEU.AND P0, PT, |R13|, R12, PT ;  /* 0x0000000c0d00720b */ /* 0x000fc80003f0d200 */
[----:B------:R-:W-:Y:S02]  /*1ef0*/  FSEL R18, R10, R18, !P0 ;  /* 0x000000120a127208 */ /* 0x000fe40004000000 */
[----:B------:R-:W-:Y:S01]  /*1f00*/  FSEL R19, R15, R19, !P0 ;  /* 0x000000130f137208 */ /* 0x000fe20004000000 */
[----:B------:R-:W-:Y:S06]  /*1f10*/  BRA `(.L_x_30) ;  /* 0x0000000000547947 */ /* 0x000fec0003800000 */
.L_x_29:
[----:B------:R-:W-:-:S14]  /*1f20*/  DSETP.NAN.AND P0, PT, R10, R10, PT ;  /* 0x0000000a0a00722a */ /* 0x000fdc0003f08000 */
[----:B------:R-:W-:Y:S05]  /*1f30*/  @P0 BRA `(.L_x_31) ;  /* 0x0000000000440947 */ /* 0x000fea0003800000 */
[----:B------:R-:W-:-:S14]  /*1f40*/  DSETP.NAN.AND P0, PT, R14, R14, PT ;  /* 0x0000000e0e00722a */ /* 0x000fdc0003f08000 */
[----:B------:R-:W-:Y:S05]  /*1f50*/  @P0 BRA `(.L_x_32) ;  /* 0x0000000000300947 */ /* 0x000fea0003800000 */
[----:B------:R-:W-:Y:S01]  /*1f60*/  ISETP.NE.AND P0, PT, R20, R29, PT ;  /* 0x0000001d1400720c */ /* 0x000fe20003f05270 */
[----:B------:R-:W-:Y:S02]  /*1f70*/  IMAD.MOV.U32 R18, RZ, RZ, 0x0 ;  /* 0x00000000ff127424 */ /* 0x000fe400078e00ff */
[----:B------:R-:W-:-:S10]  /*1f80*/  IMAD.MOV.U32 R19, RZ, RZ, -0x80000 ;  /* 0xfff80000ff137424 */ /* 0x000fd400078e00ff */
[----:B------:R-:W-:Y:S05]  /*1f90*/  @!P0 BRA `(.L_x_30) ;  /* 0x0000000000348947 */ /* 0x000fea0003800000 */
[----:B------:R-:W-:Y:S02]  /*1fa0*/  ISETP.NE.AND P0, PT, R20, 0x7ff00000, PT ;  /* 0x7ff000001400780c */ /* 0x000fe40003f05270 */
[----:B------:R-:W-:Y:S02]  /*1fb0*/  LOP3.LUT R19, R11, 0x80000000, R15, 0x48, !PT ;  /* 0x800000000b137812 */ /* 0x000fe400078e480f */
[----:B------:R-:W-:-:S13]  /*1fc0*/  ISETP.EQ.OR P0, PT, R29, RZ, !P0 ;  /* 0x000000ff1d00720c */ /* 0x000fda0004702670 */
[----:B------:R-:W-:Y:S01]  /*1fd0*/  @P0 LOP3.LUT R10, R19, 0x7ff00000, RZ, 0xfc, !PT ;  /* 0x7ff00000130a0812 */ /* 0x000fe200078efcff */
[----:B------:R-:W-:Y:S02]  /*1fe0*/  @!P0 IMAD.MOV.U32 R18, RZ, RZ, RZ ;  /* 0x000000ffff128224 */ /* 0x000fe400078e00ff */
[----:B------:R-:W-:Y:S01]  /*1ff0*/  @P0 IMAD.MOV.U32 R18, RZ, RZ, RZ ;  /* 0x000000ffff120224 */ /* 0x000fe200078e00ff */
[----:B------:R-:W-:Y:S01]  /*2000*/  @P0 MOV R19, R10 ;  /* 0x0000000a00130202 */ /* 0x000fe20000000f00 */
[----:B------:R-:W-:Y:S06]  /*2010*/  BRA `(.L_x_30) ;  /* 0x0000000000147947 */ /* 0x000fec0003800000 */
.L_x_32:
[----:B------:R-:W-:Y:S01]  /*2020*/  LOP3.LUT R19, R15, 0x80000, RZ, 0xfc, !PT ;  /* 0x000800000f137812 */ /* 0x000fe200078efcff */
[----:B------:R-:W-:Y:S01]  /*2030*/  IMAD.MOV.U32 R18, RZ, RZ, R14 ;  /* 0x000000ffff127224 */ /* 0x000fe200078e000e */
[----:B------:R-:W-:Y:S06]  /*2040*/  BRA `(.L_x_30) ;  /* 0x0000000000087947 */ /* 0x000fec0003800000 */
.L_x_31:
[----:B------:R-:W-:Y:S01]  /*2050*/  LOP3.LUT R19, R11, 0x80000, RZ, 0xfc, !PT ;  /* 0x000800000b137812 */ /* 0x000fe200078efcff */
[----:B------:R-:W-:-:S07]  /*2060*/  IMAD.MOV.U32 R18, RZ, RZ, R10 ;  /* 0x000000ffff127224 */ /* 0x000fce00078e000a */
.L_x_30:
[----:B------:R-:W-:Y:S05]  /*2070*/  BSYNC.RECONVERGENT B2 ;  /* 0x0000000000027941 */ /* 0x000fea0003800200 */
.L_x_28:
[----:B------:R-:W-:Y:S02]  /*2080*/  IMAD.MOV.U32 R10, RZ, RZ, R0 ;  /* 0x000000ffff0a7224 */ /* 0x000fe400078e0000 */
[----:B------:R-:W-:-:S04]  /*2090*/  IMAD.MOV.U32 R11, RZ, RZ, 0x0 ;  /* 0x00000000ff0b7424 */ /* 0x000fc800078e00ff */
[----:B------:R-:W-:Y:S05]  /*20a0*/  RET.REL.NODEC R10 `(_Z7brandesiiPiS_S_S_PdS0_P4nodeS0_S_S0_) ;  /* 0xffffffdc0ad47950 */ /* 0x000fea0003c3ffff */
.L_x_33:
[----:B------:R-:W-:-:S00]  /*20b0*/  BRA `(.L_x_33) ;  /* 0xfffffffc00fc7947 */ /* 0x000fc0000383ffff */
[----:B------:R-:W-:-:S00]  /*20c0*/  NOP ;  /* 0x0000000000007918 */ /* 0x000fc00000000000 */
        /* <DEDUP_REMOVED lines=11> */
.L_x_34:


//--------------------- .nv.shared._Z7brandesiiPiS_S_S_PdS0_P4nodeS0_S_S0_ --------------------------
	.section	.nv.shared._Z7brandesiiPiS_S_S_PdS0_P4nodeS0_S_S0_,"aw",@nobits
	.sectionflags	@""
	.align	4
.nv.shared._Z7brandesiiPiS_S_S_PdS0_P4nodeS0_S_S0_:
	.zero		1032


//--------------------- .nv.shared.reserved.0     --------------------------
	.section	.nv.shared.reserved.0,"aw",@nobits
	.weak		__nv_reservedSMEM_offset_0_alias
	.size		__nv_reservedSMEM_offset_0_alias, 0, 64
	.other		__nv_reservedSMEM_offset_0_alias,@"STO_CUDA_RESERVED_SHARED STV_DEFAULT"
__nv_reservedSMEM_offset_0_alias:
	.zero		0
	.zero		64


//--------------------- .nv.constant0._Z7brandesiiPiS_S_S_PdS0_P4nodeS0_S_S0_ --------------------------
	.section	.nv.constant0._Z7brandesiiPiS_S_S_PdS0_P4nodeS0_S_S0_,"a",@progbits
	.sectionflags	@""
	.align	4
.nv.constant0._Z7brandesiiPiS_S_S_PdS0_P4nodeS0_S_S0_:
	.zero		984


//--------------------- SYMBOLS --------------------------

	.type		.nv.reservedSmem.offset0,@object
	.size		.nv.reservedSmem.offset0,0x4
	.type		.nv.reservedSmem.cap,@object
	.size		.nv.reservedSmem.cap,0x4
